// auto-generated by cutlass_sweep.gemm — config: {"arch": "sm_100", "cluster_m": 2, "cluster_n": 2, "dtype": "e4m3", "dtype_b": "e4m3", "layout": "nt", "stages": 0, "tile_k": 64, "tile_m": 256, "tile_n": 64}
#include "cutlass/cutlass.h"
#include "cutlass/gemm/collective/collective_builder.hpp"
#include "cutlass/gemm/device/gemm_universal_adapter.h"
#include "cutlass/gemm/kernel/gemm_universal.hpp"
#include "cutlass/epilogue/collective/collective_builder.hpp"

using ElemA = cutlass::float_e4m3_t;
using ElemB = cutlass::float_e4m3_t;
using ElemCD = cutlass::float_e4m3_t;
using Acc  = float;
using TileShape    = cute::Shape<cute::_256, cute::_64, cute::_64>;
using ClusterShape = cute::Shape<cute::_2, cute::_2, cute::_1>;

using CollectiveEpilogue = typename cutlass::epilogue::collective::CollectiveBuilder<
    cutlass::arch::Sm100, cutlass::arch::OpClassTensorOp,
    TileShape, ClusterShape,
    cutlass::epilogue::collective::EpilogueTileAuto,
    Acc, Acc,
    ElemCD, cutlass::layout::RowMajor, 128 / cutlass::sizeof_bits<ElemCD>::value,
    ElemCD, cutlass::layout::RowMajor, 128 / cutlass::sizeof_bits<ElemCD>::value,
    cutlass::epilogue::collective::EpilogueScheduleAuto
  >::CollectiveOp;

using CollectiveMainloop = typename cutlass::gemm::collective::CollectiveBuilder<
    cutlass::arch::Sm100, cutlass::arch::OpClassTensorOp,
    ElemA, cutlass::layout::RowMajor, 128 / cutlass::sizeof_bits<ElemA>::value,
    ElemB, cutlass::layout::ColumnMajor, 128 / cutlass::sizeof_bits<ElemB>::value,
    Acc,
    TileShape, ClusterShape,
    cutlass::gemm::collective::StageCountAutoCarveout<static_cast<int>(sizeof(typename CollectiveEpilogue::SharedStorage))>,
    cutlass::gemm::collective::KernelScheduleAuto
  >::CollectiveOp;

using GemmKernel = cutlass::gemm::kernel::GemmUniversal<
    cute::Shape<int,int,int,int>,
    CollectiveMainloop,
    CollectiveEpilogue
>;
using Gemm = cutlass::gemm::device::GemmUniversalAdapter<GemmKernel>;

// Force the device kernel symbol into the cubin without needing a host main.
auto* _anchor = &cutlass::device_kernel<GemmKernel>;


// ===== COMPILED SASS (sm_100a) =====

	.target	sm_100a

	.elftype	@"ET_EXEC"


//--------------------- .note.nv.tkinfo           --------------------------
	.section	.note.nv.tkinfo,"",@"SHT_NOTE"
	.sectionflags	@"SHF_NOTE_NV_TKINFO"
	.tkinfo
        /*0018*/ 	.word	0x00000002
        /*0030*/ 	.string	""
        /*0030*/ 	.string	"ptxas"
        /*0030*/ 	.string	"Cuda compilation tools, release 13.0, V13.0.88"
        /*0030*/ 	.string	"Build cuda_13.0.r13.0/compiler.36424714_0"
        /*0030*/ 	.string	"-arch sm_100a -m 64 "



//--------------------- .note.nv.cuinfo           --------------------------
	.section	.note.nv.cuinfo,"",@"SHT_NOTE"
	.sectionflags	@"SHF_NOTE_NV_CUINFO"
        /*0018*/ 	.short	0x0002
        /*001a*/ 	.short	0x0064
        /*001c*/ 	.short	0x0082
	.zero		2


//--------------------- .nv.info                  --------------------------
	.section	.nv.info,"",@"SHT_CUDA_INFO"
	.align	4


	//----- nvinfo : EIATTR_REGCOUNT
	.align		4
        /*0000*/ 	.byte	0x04, 0x2f
        /*0002*/ 	.short	(.L_19 - .L_18)
	.align		4
.L_18:
        /*0004*/ 	.word	index@(_ZN7cutlass13device_kernelINS_4gemm6kernel13GemmUniversalIN4cute5tupleIJiiiiEEENS1_10collective13CollectiveMmaINS1_35MainloopSm100TmaUmmaWarpSpecializedILi20ELi2ELi4ENS5_IJNS4_1CILi2EEESB_NSA_ILi1EEEEEEEENS5_IJNSA_ILi256EEENSA_ILi64EEESG_EEENS_12float_e4m3_tENS5_IJlSC_lEEESI_SJ_NS4_8TiledMMAINS4_8MMA_AtomIJNS4_10MMA_TraitsINS4_25SM100_MMA_F8F6F4_2x1SM_SSEJSI_SI_fSF_SG_NS4_17integral_constantINS4_4UMMA5MajorELSQ_0EEESR_NSO_INSP_7ScaleInELSS_0EEEST_EEEEEENS4_6LayoutINS5_IJSC_SC_SC_EEENS5_IJNSA_ILi0EEESY_SY_EEEEENS5_IJNS4_10UnderscoreES11_S11_EEEEENS4_28SM100_TMA_2SM_LOAD_MULTICASTENS4_14ComposedLayoutINS4_7SwizzleILi2ELi4ELi3EEENS4_18smem_ptr_flag_bitsILi8EEENSW_INS5_IJNSA_ILi8EEESG_EEENS5_IJSG_SC_EEEEEEEvNS4_8identityENS4_18SM100_TMA_2SM_LOADES1E_vS1F_EENS_8epilogue10collective18CollectiveEpilogueINS1I_23Sm100TmaWarpSpecializedILi1ELi1ELi64ELb0ELb0EEEJNS5_IJNSA_ILi128EEESG_SG_EEENS5_IJNSW_IS1N_SC_EENSW_ISG_SC_EEEEESI_SJ_SI_SJ_NS1I_6fusion15FusionCallbacksIS1M_NS1S_17LinearCombinationISI_fSI_fLNS_15FloatRoundStyleE2EEES1O_S1R_JEEENS4_5SM1004TMEM4LOAD26SM100_TMEM_LOAD_32dp32b64xENS4_13SM90_TMA_LOADES1E_NS4_39AutoVectorizingCopyWithAssumedAlignmentILi128EEENS4_14SM90_TMA_STOREES1E_S24_S24_EEEvvEEEEvNT_6ParamsE)
        /*0008*/ 	.word	0x0000009a


	//----- nvinfo : EIATTR_FRAME_SIZE
	.align		4
.L_19:
        /*000c*/ 	.byte	0x04, 0x11
        /*000e*/ 	.short	(.L_21 - .L_20)
	.align		4
.L_20:
        /*0010*/ 	.word	index@($__internal_2_$__cuda_sm10x_tcgen05_guardrail_trap_unallocated_columns_being_dealloced)
        /*0014*/ 	.word	0x00000000


	//----- nvinfo : EIATTR_FRAME_SIZE
	.align		4
.L_21:
        /*0018*/ 	.byte	0x04, 0x11
        /*001a*/ 	.short	(.L_23 - .L_22)
	.align		4
.L_22:
        /*001c*/ 	.word	index@($__internal_1_$__cuda_sm10x_tcgen05_guardrail_trap_phase_invalid_during_alloc)
        /*0020*/ 	.word	0x00000000


	//----- nvinfo : EIATTR_FRAME_SIZE
	.align		4
.L_23:
        /*0024*/ 	.byte	0x04, 0x11
        /*0026*/ 	.short	(.L_25 - .L_24)
	.align		4
.L_24:
        /*0028*/ 	.word	index@($__internal_0_$__cuda_sm10x_tcgen05_guardrail_trap_col_being_dealloced_not_returned_by_alloc)
        /*002c*/ 	.word	0x00000000


	//----- nvinfo : EIATTR_FRAME_SIZE
	.align		4
.L_25:
        /*0030*/ 	.byte	0x04, 0x11
        /*0032*/ 	.short	(.L_27 - .L_26)
	.align		4
.L_26:
        /*0034*/ 	.word	index@(_ZN7cutlass13device_kernelINS_4gemm6kernel13GemmUniversalIN4cute5tupleIJiiiiEEENS1_10collective13CollectiveMmaINS1_35MainloopSm100TmaUmmaWarpSpecializedILi20ELi2ELi4ENS5_IJNS4_1CILi2EEESB_NSA_ILi1EEEEEEEENS5_IJNSA_ILi256EEENSA_ILi64EEESG_EEENS_12float_e4m3_tENS5_IJlSC_lEEESI_SJ_NS4_8TiledMMAINS4_8MMA_AtomIJNS4_10MMA_TraitsINS4_25SM100_MMA_F8F6F4_2x1SM_SSEJSI_SI_fSF_SG_NS4_17integral_constantINS4_4UMMA5MajorELSQ_0EEESR_NSO_INSP_7ScaleInELSS_0EEEST_EEEEEENS4_6LayoutINS5_IJSC_SC_SC_EEENS5_IJNSA_ILi0EEESY_SY_EEEEENS5_IJNS4_10UnderscoreES11_S11_EEEEENS4_28SM100_TMA_2SM_LOAD_MULTICASTENS4_14ComposedLayoutINS4_7SwizzleILi2ELi4ELi3EEENS4_18smem_ptr_flag_bitsILi8EEENSW_INS5_IJNSA_ILi8EEESG_EEENS5_IJSG_SC_EEEEEEEvNS4_8identityENS4_18SM100_TMA_2SM_LOADES1E_vS1F_EENS_8epilogue10collective18CollectiveEpilogueINS1I_23Sm100TmaWarpSpecializedILi1ELi1ELi64ELb0ELb0EEEJNS5_IJNSA_ILi128EEESG_SG_EEENS5_IJNSW_IS1N_SC_EENSW_ISG_SC_EEEEESI_SJ_SI_SJ_NS1I_6fusion15FusionCallbacksIS1M_NS1S_17LinearCombinationISI_fSI_fLNS_15FloatRoundStyleE2EEES1O_S1R_JEEENS4_5SM1004TMEM4LOAD26SM100_TMEM_LOAD_32dp32b64xENS4_13SM90_TMA_LOADES1E_NS4_39AutoVectorizingCopyWithAssumedAlignmentILi128EEENS4_14SM90_TMA_STOREES1E_S24_S24_EEEvvEEEEvNT_6ParamsE)
        /*0038*/ 	.word	0x00000000


	//----- nvinfo : EIATTR_MIN_STACK_SIZE
	.align		4
.L_27:
        /*003c*/ 	.byte	0x04, 0x12
        /*003e*/ 	.short	(.L_29 - .L_28)
	.align		4
.L_28:
        /*0040*/ 	.word	index@(_ZN7cutlass13device_kernelINS_4gemm6kernel13GemmUniversalIN4cute5tupleIJiiiiEEENS1_10collective13CollectiveMmaINS1_35MainloopSm100TmaUmmaWarpSpecializedILi20ELi2ELi4ENS5_IJNS4_1CILi2EEESB_NSA_ILi1EEEEEEEENS5_IJNSA_ILi256EEENSA_ILi64EEESG_EEENS_12float_e4m3_tENS5_IJlSC_lEEESI_SJ_NS4_8TiledMMAINS4_8MMA_AtomIJNS4_10MMA_TraitsINS4_25SM100_MMA_F8F6F4_2x1SM_SSEJSI_SI_fSF_SG_NS4_17integral_constantINS4_4UMMA5MajorELSQ_0EEESR_NSO_INSP_7ScaleInELSS_0EEEST_EEEEEENS4_6LayoutINS5_IJSC_SC_SC_EEENS5_IJNSA_ILi0EEESY_SY_EEEEENS5_IJNS4_10UnderscoreES11_S11_EEEEENS4_28SM100_TMA_2SM_LOAD_MULTICASTENS4_14ComposedLayoutINS4_7SwizzleILi2ELi4ELi3EEENS4_18smem_ptr_flag_bitsILi8EEENSW_INS5_IJNSA_ILi8EEESG_EEENS5_IJSG_SC_EEEEEEEvNS4_8identityENS4_18SM100_TMA_2SM_LOADES1E_vS1F_EENS_8epilogue10collective18CollectiveEpilogueINS1I_23Sm100TmaWarpSpecializedILi1ELi1ELi64ELb0ELb0EEEJNS5_IJNSA_ILi128EEESG_SG_EEENS5_IJNSW_IS1N_SC_EENSW_ISG_SC_EEEEESI_SJ_SI_SJ_NS1I_6fusion15FusionCallbacksIS1M_NS1S_17LinearCombinationISI_fSI_fLNS_15FloatRoundStyleE2EEES1O_S1R_JEEENS4_5SM1004TMEM4LOAD26SM100_TMEM_LOAD_32dp32b64xENS4_13SM90_TMA_LOADES1E_NS4_39AutoVectorizingCopyWithAssumedAlignmentILi128EEENS4_14SM90_TMA_STOREES1E_S24_S24_EEEvvEEEEvNT_6ParamsE)
        /*0044*/ 	.word	0x00000000
.L_29:


//--------------------- .nv.compat                --------------------------
	.section	.nv.compat,"",@"SHT_CUDA_COMPAT_INFO"
	.align	4
        /*0000*/ 	.byte	0x02, 0x09, 0x01, 0x00, 0x02, 0x02, 0x02, 0x00, 0x02, 0x05, 0x05, 0x00, 0x03, 0x07, 0x01, 0x01
        /*0010*/ 	.byte	0x02, 0x03, 0x01, 0x00, 0x02, 0x06, 0x01, 0x00, 0x04, 0x0b, 0x08, 0x00, 0x09, 0x00, 0x00, 0x00
        /*0020*/ 	.byte	0x00, 0x00, 0x00, 0x00


//--------------------- .nv.info._ZN7cutlass13device_kernelINS_4gemm6kernel13GemmUniversalIN4cute5tupleIJiiiiEEENS1_10collective13CollectiveMmaINS1_35MainloopSm100TmaUmmaWarpSpecializedILi20ELi2ELi4ENS5_IJNS4_1CILi2EEESB_NSA_ILi1EEEEEEEENS5_IJNSA_ILi256EEENSA_ILi64EEESG_EEENS_12float_e4m3_tENS5_IJlSC_lEEESI_SJ_NS4_8TiledMMAINS4_8MMA_AtomIJNS4_10MMA_TraitsINS4_25SM100_MMA_F8F6F4_2x1SM_SSEJSI_SI_fSF_SG_NS4_17integral_constantINS4_4UMMA5MajorELSQ_0EEESR_NSO_INSP_7ScaleInELSS_0EEEST_EEEEEENS4_6LayoutINS5_IJSC_SC_SC_EEENS5_IJNSA_ILi0EEESY_SY_EEEEENS5_IJNS4_10UnderscoreES11_S11_EEEEENS4_28SM100_TMA_2SM_LOAD_MULTICASTENS4_14ComposedLayoutINS4_7SwizzleILi2ELi4ELi3EEENS4_18smem_ptr_flag_bitsILi8EEENSW_INS5_IJNSA_ILi8EEESG_EEENS5_IJSG_SC_EEEEEEEvNS4_8identityENS4_18SM100_TMA_2SM_LOADES1E_vS1F_EENS_8epilogue10collective18CollectiveEpilogueINS1I_23Sm100TmaWarpSpecializedILi1ELi1ELi64ELb0ELb0EEEJNS5_IJNSA_ILi128EEESG_SG_EEENS5_IJNSW_IS1N_SC_EENSW_ISG_SC_EEEEESI_SJ_SI_SJ_NS1I_6fusion15FusionCallbacksIS1M_NS1S_17LinearCombinationISI_fSI_fLNS_15FloatRoundStyleE2EEES1O_S1R_JEEENS4_5SM1004TMEM4LOAD26SM100_TMEM_LOAD_32dp32b64xENS4_13SM90_TMA_LOADES1E_NS4_39AutoVectorizingCopyWithAssumedAlignmentILi128EEENS4_14SM90_TMA_STOREES1E_S24_S24_EEEvvEEEEvNT_6ParamsE --------------------------
	.section	.nv.info._ZN7cutlass13device_kernelINS_4gemm6kernel13GemmUniversalIN4cute5tupleIJiiiiEEENS1_10collective13CollectiveMmaINS1_35MainloopSm100TmaUmmaWarpSpecializedILi20ELi2ELi4ENS5_IJNS4_1CILi2EEESB_NSA_ILi1EEEEEEEENS5_IJNSA_ILi256EEENSA_ILi64EEESG_EEENS_12float_e4m3_tENS5_IJlSC_lEEESI_SJ_NS4_8TiledMMAINS4_8MMA_AtomIJNS4_10MMA_TraitsINS4_25SM100_MMA_F8F6F4_2x1SM_SSEJSI_SI_fSF_SG_NS4_17integral_constantINS4_4UMMA5MajorELSQ_0EEESR_NSO_INSP_7ScaleInELSS_0EEEST_EEEEEENS4_6LayoutINS5_IJSC_SC_SC_EEENS5_IJNSA_ILi0EEESY_SY_EEEEENS5_IJNS4_10UnderscoreES11_S11_EEEEENS4_28SM100_TMA_2SM_LOAD_MULTICASTENS4_14ComposedLayoutINS4_7SwizzleILi2ELi4ELi3EEENS4_18smem_ptr_flag_bitsILi8EEENSW_INS5_IJNSA_ILi8EEESG_EEENS5_IJSG_SC_EEEEEEEvNS4_8identityENS4_18SM100_TMA_2SM_LOADES1E_vS1F_EENS_8epilogue10collective18CollectiveEpilogueINS1I_23Sm100TmaWarpSpecializedILi1ELi1ELi64ELb0ELb0EEEJNS5_IJNSA_ILi128EEESG_SG_EEENS5_IJNSW_IS1N_SC_EENSW_ISG_SC_EEEEESI_SJ_SI_SJ_NS1I_6fusion15FusionCallbacksIS1M_NS1S_17LinearCombinationISI_fSI_fLNS_15FloatRoundStyleE2EEES1O_S1R_JEEENS4_5SM1004TMEM4LOAD26SM100_TMEM_LOAD_32dp32b64xENS4_13SM90_TMA_LOADES1E_NS4_39AutoVectorizingCopyWithAssumedAlignmentILi128EEENS4_14SM90_TMA_STOREES1E_S24_S24_EEEvvEEEEvNT_6ParamsE,"",@"SHT_CUDA_INFO"
	.sectionflags	@""
	.align	4


	//----- nvinfo : EIATTR_CUDA_API_VERSION
	.align		4
        /*0000*/ 	.byte	0x04, 0x37
        /*0002*/ 	.short	(.L_31 - .L_30)
.L_30:
        /*0004*/ 	.word	0x00000082


	//----- nvinfo : EIATTR_KPARAM_INFO
	.align		4
.L_31:
        /*0008*/ 	.byte	0x04, 0x17
        /*000a*/ 	.short	(.L_33 - .L_32)
.L_32:
        /*000c*/ 	.word	0x00000000
        /*0010*/ 	.short	0x0000
        /*0012*/ 	.short	0x0000
        /*0014*/ 	.byte	0x00, 0xf0, 0x01, 0x20


	//----- nvinfo : EIATTR_AT_ENTRY_FRAGMENTS
	.align		4
.L_33:
        /*0018*/ 	.byte	0x04, 0x4f
        /*001a*/ 	.short	(.L_35 - .L_34)


	//   ....[0]....
.L_34:
        /*001c*/ 	.word	0x00000007


	//----- nvinfo : EIATTR_RESERVED_SMEM_USED
	.align		4
.L_35:
        /*0020*/ 	.byte	0x01, 0x41
	.zero		2


	//----- nvinfo : EIATTR_SPARSE_MMA_MASK
	.align		4
        /*0024*/ 	.byte	0x03, 0x50
        /*0026*/ 	.short	0x0000


	//----- nvinfo : EIATTR_TCGEN05_2CTA_USED
	.align		4
        /*0028*/ 	.byte	0x01, 0x52
	.zero		2


	//----- nvinfo : EIATTR_MAXREG_COUNT
	.align		4
        /*002c*/ 	.byte	0x03, 0x1b
        /*002e*/ 	.short	0x00ff


	//----- nvinfo : EIATTR_NUM_BARRIERS
	.align		4
        /*0030*/ 	.byte	0x02, 0x4c
        /*0032*/ 	.byte	0x07
	.zero		1


	//----- nvinfo : EIATTR_EXTERNS
	.align		4
        /*0034*/ 	.byte	0x04, 0x0f
        /*0036*/ 	.short	(.L_37 - .L_36)


	//   ....[0]....
	.align		4
.L_36:
        /*0038*/ 	.word	index@(__assertfail)


	//----- nvinfo : EIATTR_MERCURY_ISA_VERSION
	.align		4
.L_37:
        /*003c*/ 	.byte	0x03, 0x5f
        /*003e*/ 	.short	0x0101


	//----- nvinfo : EIATTR_INT_WARP_WIDE_INSTR_OFFSETS
	.align		4
        /*0040*/ 	.byte	0x04, 0x31
        /*0042*/ 	.short	(.L_39 - .L_38)


	//   ....[0]....
.L_38:
        /*0044*/ 	.word	0x00000fa0


	//   ....[1]....
        /*0048*/ 	.word	0x00001050


	//   ....[2]....
        /*004c*/ 	.word	0x00004d10


	//   ....[3]....
        /*0050*/ 	.word	0x00004d40


	//   ....[4]....
        /*0054*/ 	.word	0x00004d60


	//   ....[5]....
        /*0058*/ 	.word	0x000058a0


	//   ....[6]....
        /*005c*/ 	.word	0x00005950


	//----- nvinfo : EIATTR_COOP_GROUP_MASK_REGIDS
	.align		4
.L_39:
        /*0060*/ 	.byte	0x04, 0x29
        /*0062*/ 	.short	(.L_41 - .L_40)


	//   ....[0]....
.L_40:
        /*0064*/ 	.word	0xffffffff


	//   ....[1]....
        /*0068*/ 	.word	0xffffffff


	//   ....[2]....
        /*006c*/ 	.word	0xffffffff


	//   ....[3]....
        /*0070*/ 	.word	0xffffffff


	//   ....[4]....
        /*0074*/ 	.word	0xffffffff


	//   ....[5]....
        /*0078*/ 	.word	0xffffffff


	//   ....[6]....
        /*007c*/ 	.word	0xffffffff


	//   ....[7]....
        /*0080*/ 	.word	0xffffffff


	//   ....[8]....
        /*0084*/ 	.word	0xffffffff


	//   ....[9]....
        /*0088*/ 	.word	0xffffffff


	//   ....[10]....
        /*008c*/ 	.word	0xffffffff


	//   ....[11]....
        /*0090*/ 	.word	0xffffffff


	//   ....[12]....
        /*0094*/ 	.word	0xffffffff


	//   ....[13]....
        /*0098*/ 	.word	0xffffffff


	//----- nvinfo : EIATTR_COOP_GROUP_INSTR_OFFSETS
	.align		4
.L_41:
        /*009c*/ 	.byte	0x04, 0x28
        /*009e*/ 	.short	(.L_43 - .L_42)


	//   ....[0]....
.L_42:
        /*00a0*/ 	.word	0x000000b0


	//   ....[1]....
        /*00a4*/ 	.word	0x00000510


	//   ....[2]....
        /*00a8*/ 	.word	0x00000910


	//   ....[3]....
        /*00ac*/ 	.word	0x00000a50


	//   ....[4]....
        /*00b0*/ 	.word	0x00000b50


	//   ....[5]....
        /*00b4*/ 	.word	0x00000cc0


	//   ....[6]....
        /*00b8*/ 	.word	0x00000e60


	//   ....[7]....
        /*00bc*/ 	.word	0x000010c0


	//   ....[8]....
        /*00c0*/ 	.word	0x00002400


	//   ....[9]....
        /*00c4*/ 	.word	0x00003bd0


	//   ....[10]....
        /*00c8*/ 	.word	0x000040a0


	//   ....[11]....
        /*00cc*/ 	.word	0x000040d0


	//   ....[12]....
        /*00d0*/ 	.word	0x00004c10


	//   ....[13]....
        /*00d4*/ 	.word	0x00004e20


	//----- nvinfo : EIATTR_VRC_CTA_INIT_COUNT
	.align		4
.L_43:
        /*00d8*/ 	.byte	0x02, 0x4a
        /*00da*/ 	.byte	0x80
	.zero		1


	//----- nvinfo : EIATTR_SYSCALL_OFFSETS
	.align		4
        /*00dc*/ 	.byte	0x04, 0x46
        /*00de*/ 	.short	(.L_45 - .L_44)


	//   ....[0]....
.L_44:
        /*00e0*/ 	.word	0x00006490


	//   ....[1]....
        /*00e4*/ 	.word	0x000065d0


	//   ....[2]....
        /*00e8*/ 	.word	0x00006da0


	//----- nvinfo : EIATTR_MBARRIER_INSTR_OFFSETS
	.align		4
.L_45:
        /*00ec*/ 	.byte	0x04, 0x39
        /*00ee*/ 	.short	(.L_47 - .L_46)


	//   ....[0]....
.L_46:
        /*00f0*/ 	.word	0x00000670
        /*00f4*/ 	.word	0x000000ff
        /*00f8*/ 	.word	0x00000000
        /*00fc*/ 	.short	0x0100
        /*00fe*/ 	.byte	0x04
	.zero		1


	//   ....[1]....
        /*0100*/ 	.word	0x00000680
        /*0104*/ 	.word	0x000000ff
        /*0108*/ 	.word	0x000000a0
        /*010c*/ 	.short	0x0100
        /*010e*/ 	.byte	0x04
	.zero		1


	//   ....[2]....
        /*0110*/ 	.word	0x00000690
        /*0114*/ 	.word	0x000000ff
        /*0118*/ 	.word	0x00000008
        /*011c*/ 	.short	0x0100
        /*011e*/ 	.byte	0x04
	.zero		1


	//   ....[3]....
        /*0120*/ 	.word	0x000006a0
        /*0124*/ 	.word	0x000000ff
        /*0128*/ 	.word	0x000000a8
        /*012c*/ 	.short	0x0100
        /*012e*/ 	.byte	0x04
	.zero		1


	//   ....[4]....
        /*0130*/ 	.word	0x000006b0
        /*0134*/ 	.word	0x000000ff
        /*0138*/ 	.word	0x00000010
        /*013c*/ 	.short	0x0100
        /*013e*/ 	.byte	0x04
	.zero		1


	//   ....[5]....
        /*0140*/ 	.word	0x000006c0
        /*0144*/ 	.word	0x000000ff
        /*0148*/ 	.word	0x000000b0
        /*014c*/ 	.short	0x0100
        /*014e*/ 	.byte	0x04
	.zero		1


	//   ....[6]....
        /*0150*/ 	.word	0x000006d0
        /*0154*/ 	.word	0x000000ff
        /*0158*/ 	.word	0x00000018
        /*015c*/ 	.short	0x0100
        /*015e*/ 	.byte	0x04
	.zero		1


	//   ....[7]....
        /*0160*/ 	.word	0x000006e0
        /*0164*/ 	.word	0x000000ff
        /*0168*/ 	.word	0x000000b8
        /*016c*/ 	.short	0x0100
        /*016e*/ 	.byte	0x04
	.zero		1


	//   ....[8]....
        /*0170*/ 	.word	0x000006f0
        /*0174*/ 	.word	0x000000ff
        /*0178*/ 	.word	0x00000020
        /*017c*/ 	.short	0x0100
        /*017e*/ 	.byte	0x04
	.zero		1


	//   ....[9]....
        /*0180*/ 	.word	0x00000700
        /*0184*/ 	.word	0x000000ff
        /*0188*/ 	.word	0x000000c0
        /*018c*/ 	.short	0x0100
        /*018e*/ 	.byte	0x04
	.zero		1


	//   ....[10]....
        /*0190*/ 	.word	0x00000710
        /*0194*/ 	.word	0x000000ff
        /*0198*/ 	.word	0x00000028
        /*019c*/ 	.short	0x0100
        /*019e*/ 	.byte	0x04
	.zero		1


	//   ....[11]....
        /*01a0*/ 	.word	0x00000720
        /*01a4*/ 	.word	0x000000ff
        /*01a8*/ 	.word	0x000000c8
        /*01ac*/ 	.short	0x0100
        /*01ae*/ 	.byte	0x04
	.zero		1


	//   ....[12]....
        /*01b0*/ 	.word	0x00000730
        /*01b4*/ 	.word	0x000000ff
        /*01b8*/ 	.word	0x00000030
        /*01bc*/ 	.short	0x0100
        /*01be*/ 	.byte	0x04
	.zero		1


	//   ....[13]....
        /*01c0*/ 	.word	0x00000740
        /*01c4*/ 	.word	0x000000ff
        /*01c8*/ 	.word	0x000000d0
        /*01cc*/ 	.short	0x0100
        /*01ce*/ 	.byte	0x04
	.zero		1


	//   ....[14]....
        /*01d0*/ 	.word	0x00000750
        /*01d4*/ 	.word	0x000000ff
        /*01d8*/ 	.word	0x00000038
        /*01dc*/ 	.short	0x0100
        /*01de*/ 	.byte	0x04
	.zero		1


	//   ....[15]....
        /*01e0*/ 	.word	0x00000760
        /*01e4*/ 	.word	0x000000ff
        /*01e8*/ 	.word	0x000000d8
        /*01ec*/ 	.short	0x0100
        /*01ee*/ 	.byte	0x04
	.zero		1


	//   ....[16]....
        /*01f0*/ 	.word	0x00000770
        /*01f4*/ 	.word	0x000000ff
        /*01f8*/ 	.word	0x00000040
        /*01fc*/ 	.short	0x0100
        /*01fe*/ 	.byte	0x04
	.zero		1


	//   ....[17]....
        /*0200*/ 	.word	0x00000780
        /*0204*/ 	.word	0x000000ff
        /*0208*/ 	.word	0x000000e0
        /*020c*/ 	.short	0x0100
        /*020e*/ 	.byte	0x04
	.zero		1


	//   ....[18]....
        /*0210*/ 	.word	0x00000790
        /*0214*/ 	.word	0x000000ff
        /*0218*/ 	.word	0x00000048
        /*021c*/ 	.short	0x0100
        /*021e*/ 	.byte	0x04
	.zero		1


	//   ....[19]....
        /*0220*/ 	.word	0x000007a0
        /*0224*/ 	.word	0x000000ff
        /*0228*/ 	.word	0x000000e8
        /*022c*/ 	.short	0x0100
        /*022e*/ 	.byte	0x04
	.zero		1


	//   ....[20]....
        /*0230*/ 	.word	0x000007b0
        /*0234*/ 	.word	0x000000ff
        /*0238*/ 	.word	0x00000050
        /*023c*/ 	.short	0x0100
        /*023e*/ 	.byte	0x04
	.zero		1


	//   ....[21]....
        /*0240*/ 	.word	0x000007c0
        /*0244*/ 	.word	0x000000ff
        /*0248*/ 	.word	0x000000f0
        /*024c*/ 	.short	0x0100
        /*024e*/ 	.byte	0x04
	.zero		1


	//   ....[22]....
        /*0250*/ 	.word	0x000007d0
        /*0254*/ 	.word	0x000000ff
        /*0258*/ 	.word	0x00000058
        /*025c*/ 	.short	0x0100
        /*025e*/ 	.byte	0x04
	.zero		1


	//   ....[23]....
        /*0260*/ 	.word	0x000007e0
        /*0264*/ 	.word	0x000000ff
        /*0268*/ 	.word	0x000000f8
        /*026c*/ 	.short	0x0100
        /*026e*/ 	.byte	0x04
	.zero		1


	//   ....[24]....
        /*0270*/ 	.word	0x000007f0
        /*0274*/ 	.word	0x000000ff
        /*0278*/ 	.word	0x00000060
        /*027c*/ 	.short	0x0100
        /*027e*/ 	.byte	0x04
	.zero		1


	//   ....[25]....
        /*0280*/ 	.word	0x00000800
        /*0284*/ 	.word	0x000000ff
        /*0288*/ 	.word	0x00000100
        /*028c*/ 	.short	0x0100
        /*028e*/ 	.byte	0x04
	.zero		1


	//   ....[26]....
        /*0290*/ 	.word	0x00000810
        /*0294*/ 	.word	0x000000ff
        /*0298*/ 	.word	0x00000068
        /*029c*/ 	.short	0x0100
        /*029e*/ 	.byte	0x04
	.zero		1


	//   ....[27]....
        /*02a0*/ 	.word	0x00000820
        /*02a4*/ 	.word	0x000000ff
        /*02a8*/ 	.word	0x00000108
        /*02ac*/ 	.short	0x0100
        /*02ae*/ 	.byte	0x04
	.zero		1


	//   ....[28]....
        /*02b0*/ 	.word	0x00000830
        /*02b4*/ 	.word	0x000000ff
        /*02b8*/ 	.word	0x00000070
        /*02bc*/ 	.short	0x0100
        /*02be*/ 	.byte	0x04
	.zero		1


	//   ....[29]....
        /*02c0*/ 	.word	0x00000840
        /*02c4*/ 	.word	0x000000ff
        /*02c8*/ 	.word	0x00000110
        /*02cc*/ 	.short	0x0100
        /*02ce*/ 	.byte	0x04
	.zero		1


	//   ....[30]....
        /*02d0*/ 	.word	0x00000850
        /*02d4*/ 	.word	0x000000ff
        /*02d8*/ 	.word	0x00000078
        /*02dc*/ 	.short	0x0100
        /*02de*/ 	.byte	0x04
	.zero		1


	//   ....[31]....
        /*02e0*/ 	.word	0x00000860
        /*02e4*/ 	.word	0x000000ff
        /*02e8*/ 	.word	0x00000118
        /*02ec*/ 	.short	0x0100
        /*02ee*/ 	.byte	0x04
	.zero		1


	//   ....[32]....
        /*02f0*/ 	.word	0x00000870
        /*02f4*/ 	.word	0x000000ff
        /*02f8*/ 	.word	0x00000080
        /*02fc*/ 	.short	0x0100
        /*02fe*/ 	.byte	0x04
	.zero		1


	//   ....[33]....
        /*0300*/ 	.word	0x00000880
        /*0304*/ 	.word	0x000000ff
        /*0308*/ 	.word	0x00000120
        /*030c*/ 	.short	0x0100
        /*030e*/ 	.byte	0x04
	.zero		1


	//   ....[34]....
        /*0310*/ 	.word	0x00000890
        /*0314*/ 	.word	0x000000ff
        /*0318*/ 	.word	0x00000088
        /*031c*/ 	.short	0x0100
        /*031e*/ 	.byte	0x04
	.zero		1


	//   ....[35]....
        /*0320*/ 	.word	0x000008a0
        /*0324*/ 	.word	0x000000ff
        /*0328*/ 	.word	0x00000128
        /*032c*/ 	.short	0x0100
        /*032e*/ 	.byte	0x04
	.zero		1


	//   ....[36]....
        /*0330*/ 	.word	0x000008b0
        /*0334*/ 	.word	0x000000ff
        /*0338*/ 	.word	0x00000090
        /*033c*/ 	.short	0x0100
        /*033e*/ 	.byte	0x04
	.zero		1


	//   ....[37]....
        /*0340*/ 	.word	0x000008c0
        /*0344*/ 	.word	0x000000ff
        /*0348*/ 	.word	0x00000130
        /*034c*/ 	.short	0x0100
        /*034e*/ 	.byte	0x04
	.zero		1


	//   ....[38]....
        /*0350*/ 	.word	0x000008d0
        /*0354*/ 	.word	0x000000ff
        /*0358*/ 	.word	0x00000098
        /*035c*/ 	.short	0x0100
        /*035e*/ 	.byte	0x04
	.zero		1


	//   ....[39]....
        /*0360*/ 	.word	0x000008e0
        /*0364*/ 	.word	0x000000ff
        /*0368*/ 	.word	0x00000138
        /*036c*/ 	.short	0x0100
        /*036e*/ 	.byte	0x04
	.zero		1


	//   ....[40]....
        /*0370*/ 	.word	0x00000a20
        /*0374*/ 	.word	0x000000ff
        /*0378*/ 	.word	0x00000140
        /*037c*/ 	.short	0x0100
        /*037e*/ 	.byte	0x04
	.zero		1


	//   ....[41]....
        /*0380*/ 	.word	0x00000a30
        /*0384*/ 	.word	0x000000ff
        /*0388*/ 	.word	0x00000148
        /*038c*/ 	.short	0x0100
        /*038e*/ 	.byte	0x04
	.zero		1


	//   ....[42]....
        /*0390*/ 	.word	0x00000b20
        /*0394*/ 	.word	0x000000ff
        /*0398*/ 	.word	0x00000150
        /*039c*/ 	.short	0x0100
        /*039e*/ 	.byte	0x06
	.zero		1


	//   ....[43]....
        /*03a0*/ 	.word	0x00000b30
        /*03a4*/ 	.word	0x000000ff
        /*03a8*/ 	.word	0x00000158
        /*03ac*/ 	.short	0x0100
        /*03ae*/ 	.byte	0x06
	.zero		1


	//   ....[44]....
        /*03b0*/ 	.word	0x00000c70
        /*03b4*/ 	.word	0x000000ff
        /*03b8*/ 	.word	0x00000160
        /*03bc*/ 	.short	0x0100
        /*03be*/ 	.byte	0x06
	.zero		1


	//   ....[45]....
        /*03c0*/ 	.word	0x00000c80
        /*03c4*/ 	.word	0x000000ff
        /*03c8*/ 	.word	0x00000170
        /*03cc*/ 	.short	0x0100
        /*03ce*/ 	.byte	0x06
	.zero		1


	//   ....[46]....
        /*03d0*/ 	.word	0x00000c90
        /*03d4*/ 	.word	0x000000ff
        /*03d8*/ 	.word	0x00000168
        /*03dc*/ 	.short	0x0100
        /*03de*/ 	.byte	0x06
	.zero		1


	//   ....[47]....
        /*03e0*/ 	.word	0x00000ca0
        /*03e4*/ 	.word	0x000000ff
        /*03e8*/ 	.word	0x00000178
        /*03ec*/ 	.short	0x0100
        /*03ee*/ 	.byte	0x06
	.zero		1


	//   ....[48]....
        /*03f0*/ 	.word	0x00000dd0
        /*03f4*/ 	.word	0x000000ff
        /*03f8*/ 	.word	0x00000180
        /*03fc*/ 	.short	0x0100
        /*03fe*/ 	.byte	0x04
	.zero		1


	//   ....[49]....
        /*0400*/ 	.word	0x00000de0
        /*0404*/ 	.word	0x000000ff
        /*0408*/ 	.word	0x000001a0
        /*040c*/ 	.short	0x0100
        /*040e*/ 	.byte	0x04
	.zero		1


	//   ....[50]....
        /*0410*/ 	.word	0x00000df0
        /*0414*/ 	.word	0x000000ff
        /*0418*/ 	.word	0x00000188
        /*041c*/ 	.short	0x0100
        /*041e*/ 	.byte	0x04
	.zero		1


	//   ....[51]....
        /*0420*/ 	.word	0x00000e00
        /*0424*/ 	.word	0x000000ff
        /*0428*/ 	.word	0x000001a8
        /*042c*/ 	.short	0x0100
        /*042e*/ 	.byte	0x04
	.zero		1


	//   ....[52]....
        /*0430*/ 	.word	0x00000e10
        /*0434*/ 	.word	0x000000ff
        /*0438*/ 	.word	0x00000190
        /*043c*/ 	.short	0x0100
        /*043e*/ 	.byte	0x04
	.zero		1


	//   ....[53]....
        /*0440*/ 	.word	0x00000e20
        /*0444*/ 	.word	0x000000ff
        /*0448*/ 	.word	0x000001b0
        /*044c*/ 	.short	0x0100
        /*044e*/ 	.byte	0x04
	.zero		1


	//   ....[54]....
        /*0450*/ 	.word	0x00000e30
        /*0454*/ 	.word	0x000000ff
        /*0458*/ 	.word	0x00000198
        /*045c*/ 	.short	0x0100
        /*045e*/ 	.byte	0x04
	.zero		1


	//   ....[55]....
        /*0460*/ 	.word	0x00000e40
        /*0464*/ 	.word	0x000000ff
        /*0468*/ 	.word	0x000001b8
        /*046c*/ 	.short	0x0100
        /*046e*/ 	.byte	0x04
	.zero		1


	//   ....[56]....
        /*0470*/ 	.word	0x00000f40
        /*0474*/ 	.word	0x000000ff
        /*0478*/ 	.word	0x000001c0
        /*047c*/ 	.short	0x0100
        /*047e*/ 	.byte	0x04
	.zero		1


	//   ....[57]....
        /*0480*/ 	.word	0x00000f50
        /*0484*/ 	.word	0x000000ff
        /*0488*/ 	.word	0x000001d0
        /*048c*/ 	.short	0x0100
        /*048e*/ 	.byte	0x04
	.zero		1


	//   ....[58]....
        /*0490*/ 	.word	0x00000f60
        /*0494*/ 	.word	0x000000ff
        /*0498*/ 	.word	0x000001c8
        /*049c*/ 	.short	0x0100
        /*049e*/ 	.byte	0x04
	.zero		1


	//   ....[59]....
        /*04a0*/ 	.word	0x00000f70
        /*04a4*/ 	.word	0x000000ff
        /*04a8*/ 	.word	0x000001d8
        /*04ac*/ 	.short	0x0100
        /*04ae*/ 	.byte	0x04
	.zero		1


	//   ....[60]....
        /*04b0*/ 	.word	0x00001070
        /*04b4*/ 	.word	0x000000ff
        /*04b8*/ 	.word	0x000001e0
        /*04bc*/ 	.short	0x0100
        /*04be*/ 	.byte	0x06
	.zero		1


	//   ....[61]....
        /*04c0*/ 	.word	0x00001c50
        /*04c4*/ 	.word	0x00000000
        /*04c8*/ 	.word	0x000001d0
        /*04cc*/ 	.short	0x010a
        /*04ce*/ 	.byte	0xff
	.zero		1


	//   ....[62]....
        /*04d0*/ 	.word	0x00001c80
        /*04d4*/ 	.word	0x00000000
        /*04d8*/ 	.word	0x000001c0
        /*04dc*/ 	.short	0x0101
        /*04de*/ 	.byte	0xff
	.zero		1


	//   ....[63]....
        /*04e0*/ 	.word	0x00001d20
        /*04e4*/ 	.word	0x000000ff
        /*04e8*/ 	.word	0x000000a0
        /*04ec*/ 	.short	0x010a
        /*04ee*/ 	.byte	0x04
	.zero		1


	//   ....[64]....
        /*04f0*/ 	.word	0x00001df0
        /*04f4*/ 	.word	0x000000ff
        /*04f8*/ 	.word	0x000000a0
        /*04fc*/ 	.short	0x010a
        /*04fe*/ 	.byte	0x21
	.zero		1


	//   ....[65]....
        /*0500*/ 	.word	0x00001fa0
        /*0504*/ 	.word	0x000000ff
        /*0508*/ 	.word	0x000000a0
        /*050c*/ 	.short	0x010a
        /*050e*/ 	.byte	0x05
	.zero		1


	//   ....[66]....
        /*0510*/ 	.word	0x000020b0
        /*0514*/ 	.word	0x000000ff
        /*0518*/ 	.word	0x00000158
        /*051c*/ 	.short	0x0101
        /*051e*/ 	.byte	0x0d
	.zero		1


	//   ....[67]....
        /*0520*/ 	.word	0x000020d0
        /*0524*/ 	.word	0x000000ff
        /*0528*/ 	.word	0x000000a0
        /*052c*/ 	.short	0x010a
        /*052e*/ 	.byte	0x04
	.zero		1


	//   ....[68]....
        /*0530*/ 	.word	0x00002150
        /*0534*/ 	.word	0x000000ff
        /*0538*/ 	.word	0x000000a0
        /*053c*/ 	.short	0x010a
        /*053e*/ 	.byte	0x11
	.zero		1


	//   ....[69]....
        /*0540*/ 	.word	0x000022f0
        /*0544*/ 	.word	0x000000ff
        /*0548*/ 	.word	0x000000a0
        /*054c*/ 	.short	0x010a
        /*054e*/ 	.byte	0x05
	.zero		1


	//   ....[70]....
        /*0550*/ 	.word	0x00002430
        /*0554*/ 	.word	0x00000003
        /*0558*/ 	.word	0x00000160
        /*055c*/ 	.short	0x010a
        /*055e*/ 	.byte	0xff
	.zero		1


	//   ....[71]....
        /*0560*/ 	.word	0x00002580
        /*0564*/ 	.word	0x00000000
        /*0568*/ 	.word	0x00000000
        /*056c*/ 	.short	0x0101
        /*056e*/ 	.byte	0xff
	.zero		1


	//   ....[72]....
        /*0570*/ 	.word	0x00002b20
        /*0574*/ 	.word	0x000000ff
        /*0578*/ 	.word	0x00000000
        /*057c*/ 	.short	0x010a
        /*057e*/ 	.byte	0x04
	.zero		1


	//   ....[73]....
        /*0580*/ 	.word	0x00002bb0
        /*0584*/ 	.word	0x000000ff
        /*0588*/ 	.word	0x00000000
        /*058c*/ 	.short	0x010a
        /*058e*/ 	.byte	0x05
	.zero		1


	//   ....[74]....
        /*0590*/ 	.word	0x00002c40
        /*0594*/ 	.word	0x000000ff
        /*0598*/ 	.word	0x00000000
        /*059c*/ 	.short	0x010a
        /*059e*/ 	.byte	0x05
	.zero		1


	//   ....[75]....
        /*05a0*/ 	.word	0x00002cd0
        /*05a4*/ 	.word	0x000000ff
        /*05a8*/ 	.word	0x00000000
        /*05ac*/ 	.short	0x010a
        /*05ae*/ 	.byte	0x05
	.zero		1


	//   ....[76]....
        /*05b0*/ 	.word	0x00002d60
        /*05b4*/ 	.word	0x000000ff
        /*05b8*/ 	.word	0x00000000
        /*05bc*/ 	.short	0x010a
        /*05be*/ 	.byte	0x05
	.zero		1


	//   ....[77]....
        /*05c0*/ 	.word	0x00002df0
        /*05c4*/ 	.word	0x000000ff
        /*05c8*/ 	.word	0x00000000
        /*05cc*/ 	.short	0x010a
        /*05ce*/ 	.byte	0x05
	.zero		1


	//   ....[78]....
        /*05d0*/ 	.word	0x00002e80
        /*05d4*/ 	.word	0x000000ff
        /*05d8*/ 	.word	0x00000000
        /*05dc*/ 	.short	0x010a
        /*05de*/ 	.byte	0x05
	.zero		1


	//   ....[79]....
        /*05e0*/ 	.word	0x00002f10
        /*05e4*/ 	.word	0x000000ff
        /*05e8*/ 	.word	0x00000000
        /*05ec*/ 	.short	0x010a
        /*05ee*/ 	.byte	0x05
	.zero		1


	//   ....[80]....
        /*05f0*/ 	.word	0x00002fa0
        /*05f4*/ 	.word	0x000000ff
        /*05f8*/ 	.word	0x00000000
        /*05fc*/ 	.short	0x010a
        /*05fe*/ 	.byte	0x05
	.zero		1


	//   ....[81]....
        /*0600*/ 	.word	0x00003030
        /*0604*/ 	.word	0x000000ff
        /*0608*/ 	.word	0x00000000
        /*060c*/ 	.short	0x010a
        /*060e*/ 	.byte	0x05
	.zero		1


	//   ....[82]....
        /*0610*/ 	.word	0x000030c0
        /*0614*/ 	.word	0x000000ff
        /*0618*/ 	.word	0x00000000
        /*061c*/ 	.short	0x010a
        /*061e*/ 	.byte	0x05
	.zero		1


	//   ....[83]....
        /*0620*/ 	.word	0x00003150
        /*0624*/ 	.word	0x000000ff
        /*0628*/ 	.word	0x00000000
        /*062c*/ 	.short	0x010a
        /*062e*/ 	.byte	0x05
	.zero		1


	//   ....[84]....
        /*0630*/ 	.word	0x000031e0
        /*0634*/ 	.word	0x000000ff
        /*0638*/ 	.word	0x00000000
        /*063c*/ 	.short	0x010a
        /*063e*/ 	.byte	0x05
	.zero		1


	//   ....[85]....
        /*0640*/ 	.word	0x00003270
        /*0644*/ 	.word	0x000000ff
        /*0648*/ 	.word	0x00000000
        /*064c*/ 	.short	0x010a
        /*064e*/ 	.byte	0x05
	.zero		1


	//   ....[86]....
        /*0650*/ 	.word	0x00003300
        /*0654*/ 	.word	0x000000ff
        /*0658*/ 	.word	0x00000000
        /*065c*/ 	.short	0x010a
        /*065e*/ 	.byte	0x05
	.zero		1


	//   ....[87]....
        /*0660*/ 	.word	0x00003390
        /*0664*/ 	.word	0x000000ff
        /*0668*/ 	.word	0x00000000
        /*066c*/ 	.short	0x010a
        /*066e*/ 	.byte	0x05
	.zero		1


	//   ....[88]....
        /*0670*/ 	.word	0x00003420
        /*0674*/ 	.word	0x000000ff
        /*0678*/ 	.word	0x00000000
        /*067c*/ 	.short	0x010a
        /*067e*/ 	.byte	0x05
	.zero		1


	//   ....[89]....
        /*0680*/ 	.word	0x000034b0
        /*0684*/ 	.word	0x000000ff
        /*0688*/ 	.word	0x00000000
        /*068c*/ 	.short	0x010a
        /*068e*/ 	.byte	0x05
	.zero		1


	//   ....[90]....
        /*0690*/ 	.word	0x00003540
        /*0694*/ 	.word	0x000000ff
        /*0698*/ 	.word	0x00000000
        /*069c*/ 	.short	0x010a
        /*069e*/ 	.byte	0x05
	.zero		1


	//   ....[91]....
        /*06a0*/ 	.word	0x000035e0
        /*06a4*/ 	.word	0x00000000
        /*06a8*/ 	.word	0x00000000
        /*06ac*/ 	.short	0x010a
        /*06ae*/ 	.byte	0xff
	.zero		1


	//   ....[92]....
        /*06b0*/ 	.word	0x00003720
        /*06b4*/ 	.word	0x00000002
        /*06b8*/ 	.word	0x000001c0
        /*06bc*/ 	.short	0x010a
        /*06be*/ 	.byte	0xff
	.zero		1


	//   ....[93]....
        /*06c0*/ 	.word	0x00003790
        /*06c4*/ 	.word	0x00000002
        /*06c8*/ 	.word	0x00000000
        /*06cc*/ 	.short	0x0101
        /*06ce*/ 	.byte	0xff
	.zero		1


	//   ....[94]....
        /*06d0*/ 	.word	0x000037b0
        /*06d4*/ 	.word	0x000000ff
        /*06d8*/ 	.word	0x00000170
        /*06dc*/ 	.short	0x010a
        /*06de*/ 	.byte	0x04
	.zero		1


	//   ....[95]....
        /*06e0*/ 	.word	0x000038d0
        /*06e4*/ 	.word	0x00000002
        /*06e8*/ 	.word	0x00000160
        /*06ec*/ 	.short	0x010a
        /*06ee*/ 	.byte	0xff
	.zero		1


	//   ....[96]....
        /*06f0*/ 	.word	0x000039d0
        /*06f4*/ 	.word	0x00000002
        /*06f8*/ 	.word	0x00000000
        /*06fc*/ 	.short	0x0101
        /*06fe*/ 	.byte	0xff
	.zero		1


	//   ....[97]....
        /*0700*/ 	.word	0x00003a60
        /*0704*/ 	.word	0x000000ff
        /*0708*/ 	.word	0x00000170
        /*070c*/ 	.short	0x0106
        /*070e*/ 	.byte	0x04
	.zero		1


	//   ....[98]....
        /*0710*/ 	.word	0x00003a80
        /*0714*/ 	.word	0x000000ff
        /*0718*/ 	.word	0x00000170
        /*071c*/ 	.short	0x010a
        /*071e*/ 	.byte	0x04
	.zero		1


	//   ....[99]....
        /*0720*/ 	.word	0x00003b10
        /*0724*/ 	.word	0x000000ff
        /*0728*/ 	.word	0x00000170
        /*072c*/ 	.short	0x0106
        /*072e*/ 	.byte	0x07
	.zero		1


	//   ....[100]....
        /*0730*/ 	.word	0x00003b50
        /*0734*/ 	.word	0x00000000
        /*0738*/ 	.word	0x00000170
        /*073c*/ 	.short	0x010a
        /*073e*/ 	.byte	0xff
	.zero		1


	//   ....[101]....
        /*0740*/ 	.word	0x00003da0
        /*0744*/ 	.word	0x000000ff
        /*0748*/ 	.word	0x00000008
        /*074c*/ 	.short	0x010a
        /*074e*/ 	.byte	0x05
	.zero		1


	//   ....[102]....
        /*0750*/ 	.word	0x00003dc0
        /*0754*/ 	.word	0x000000ff
        /*0758*/ 	.word	0x00000008
        /*075c*/ 	.short	0x010a
        /*075e*/ 	.byte	0x05
	.zero		1


	//   ....[103]....
        /*0760*/ 	.word	0x00003f50
        /*0764*/ 	.word	0x000000ff
        /*0768*/ 	.word	0x00000008
        /*076c*/ 	.short	0x010a
        /*076e*/ 	.byte	0x05
	.zero		1


	//   ....[104]....
        /*0770*/ 	.word	0x00003f70
        /*0774*/ 	.word	0x000000ff
        /*0778*/ 	.word	0x00000008
        /*077c*/ 	.short	0x010a
        /*077e*/ 	.byte	0x05
	.zero		1


	//   ....[105]....
        /*0780*/ 	.word	0x00004030
        /*0784*/ 	.word	0x000000ff
        /*0788*/ 	.word	0x00000000
        /*078c*/ 	.short	0x0101
        /*078e*/ 	.byte	0x04
	.zero		1


	//   ....[106]....
        /*0790*/ 	.word	0x00004330
        /*0794*/ 	.word	0x00000000
        /*0798*/ 	.word	0x00000160
        /*079c*/ 	.short	0x010a
        /*079e*/ 	.byte	0xff
	.zero		1


	//   ....[107]....
        /*07a0*/ 	.word	0x000043f0
        /*07a4*/ 	.word	0x00000000
        /*07a8*/ 	.word	0x00000000
        /*07ac*/ 	.short	0x0101
        /*07ae*/ 	.byte	0xff
	.zero		1


	//   ....[108]....
        /*07b0*/ 	.word	0x000044b0
        /*07b4*/ 	.word	0x000000ff
        /*07b8*/ 	.word	0x00000000
        /*07bc*/ 	.short	0x010a
        /*07be*/ 	.byte	0x04
	.zero		1


	//   ....[109]....
        /*07c0*/ 	.word	0x000044c0
        /*07c4*/ 	.word	0x000000ff
        /*07c8*/ 	.word	0x000001a0
        /*07cc*/ 	.short	0x010a
        /*07ce*/ 	.byte	0x17
	.zero		1


	//   ....[110]....
        /*07d0*/ 	.word	0x00004570
        /*07d4*/ 	.word	0x000000ff
        /*07d8*/ 	.word	0x00000000
        /*07dc*/ 	.short	0x010a
        /*07de*/ 	.byte	0x05
	.zero		1


	//   ....[111]....
        /*07e0*/ 	.word	0x000046b0
        /*07e4*/ 	.word	0x000000ff
        /*07e8*/ 	.word	0x00000000
        /*07ec*/ 	.short	0x010a
        /*07ee*/ 	.byte	0x04
	.zero		1


	//   ....[112]....
        /*07f0*/ 	.word	0x00004900
        /*07f4*/ 	.word	0x000000ff
        /*07f8*/ 	.word	0x00000000
        /*07fc*/ 	.short	0x010a
        /*07fe*/ 	.byte	0x04
	.zero		1


	//   ....[113]....
        /*0800*/ 	.word	0x00004990
        /*0804*/ 	.word	0x000000ff
        /*0808*/ 	.word	0x00000000
        /*080c*/ 	.short	0x010a
        /*080e*/ 	.byte	0x05
	.zero		1


	//   ....[114]....
        /*0810*/ 	.word	0x00004a20
        /*0814*/ 	.word	0x000000ff
        /*0818*/ 	.word	0x00000000
        /*081c*/ 	.short	0x010a
        /*081e*/ 	.byte	0x05
	.zero		1


	//   ....[115]....
        /*0820*/ 	.word	0x00004ac0
        /*0824*/ 	.word	0x00000000
        /*0828*/ 	.word	0x00000000
        /*082c*/ 	.short	0x010a
        /*082e*/ 	.byte	0xff
	.zero		1


	//   ....[116]....
        /*0830*/ 	.word	0x00004b00
        /*0834*/ 	.word	0x00000000
        /*0838*/ 	.word	0x00000000
        /*083c*/ 	.short	0x010a
        /*083e*/ 	.byte	0xff
	.zero		1


	//   ....[117]....
        /*0840*/ 	.word	0x00004b70
        /*0844*/ 	.word	0x000000ff
        /*0848*/ 	.word	0x00000000
        /*084c*/ 	.short	0x0101
        /*084e*/ 	.byte	0x04
	.zero		1


	//   ....[118]....
        /*0850*/ 	.word	0x00004bb0
        /*0854*/ 	.word	0x000000ff
        /*0858*/ 	.word	0x000001e0
        /*085c*/ 	.short	0x010a
        /*085e*/ 	.byte	0x11
	.zero		1


	//   ....[119]....
        /*0860*/ 	.word	0x00004c00
        /*0864*/ 	.word	0x000000ff
        /*0868*/ 	.word	0x00000000
        /*086c*/ 	.short	0x0101
        /*086e*/ 	.byte	0x04
	.zero		1


	//   ....[120]....
        /*0870*/ 	.word	0x00005080
        /*0874*/ 	.word	0x00000007
        /*0878*/ 	.word	0x00000160
        /*087c*/ 	.short	0x010a
        /*087e*/ 	.byte	0xff
	.zero		1


	//   ....[121]....
        /*0880*/ 	.word	0x000051f0
        /*0884*/ 	.word	0x00000000
        /*0888*/ 	.word	0x00000000
        /*088c*/ 	.short	0x0101
        /*088e*/ 	.byte	0xff
	.zero		1


	//   ....[122]....
        /*0890*/ 	.word	0x00005660
        /*0894*/ 	.word	0x000000ff
        /*0898*/ 	.word	0x00000158
        /*089c*/ 	.short	0x010a
        /*089e*/ 	.byte	0x11
	.zero		1


	//   ....[123]....
        /*08a0*/ 	.word	0x000057e0
        /*08a4*/ 	.word	0x000000ff
        /*08a8*/ 	.word	0x00000148
        /*08ac*/ 	.short	0x010a
        /*08ae*/ 	.byte	0x11
	.zero		1


	//   ....[124]....
        /*08b0*/ 	.word	0x000059f0
        /*08b4*/ 	.word	0x000000ff
        /*08b8*/ 	.word	0x00000140
        /*08bc*/ 	.short	0x010b
        /*08be*/ 	.byte	0x11
	.zero		1


	//   ....[125]....
        /*08c0*/ 	.word	0x00005a00
        /*08c4*/ 	.word	0x000000ff
        /*08c8*/ 	.word	0x00000000
        /*08cc*/ 	.short	0x0101
        /*08ce*/ 	.byte	0x1b
	.zero		1


	//   ....[126]....
        /*08d0*/ 	.word	0x00005a40
        /*08d4*/ 	.word	0x00000000
        /*08d8*/ 	.word	0x00000148
        /*08dc*/ 	.short	0x010a
        /*08de*/ 	.byte	0xff
	.zero		1


	//   ....[127]....
        /*08e0*/ 	.word	0x00005d60
        /*08e4*/ 	.word	0x00000003
        /*08e8*/ 	.word	0x00000160
        /*08ec*/ 	.short	0x010a
        /*08ee*/ 	.byte	0xff
	.zero		1


	//   ....[128]....
        /*08f0*/ 	.word	0x00005ee0
        /*08f4*/ 	.word	0x00000000
        /*08f8*/ 	.word	0x00000000
        /*08fc*/ 	.short	0x0101
        /*08fe*/ 	.byte	0xff
	.zero		1


	//   ....[129]....
        /*0900*/ 	.word	0x00006970
        /*0904*/ 	.word	0x000000ff
        /*0908*/ 	.word	0x00000140
        /*090c*/ 	.short	0x010a
        /*090e*/ 	.byte	0x2c
	.zero		1


	//   ....[130]....
        /*0910*/ 	.word	0x00006980
        /*0914*/ 	.word	0x0000008f
        /*0918*/ 	.word	0x00000180
        /*091c*/ 	.short	0x010a
        /*091e*/ 	.byte	0xff
	.zero		1


	//   ....[131]....
        /*0920*/ 	.word	0x00006b10
        /*0924*/ 	.word	0x000000ff
        /*0928*/ 	.word	0x00000140
        /*092c*/ 	.short	0x010a
        /*092e*/ 	.byte	0x2c
	.zero		1


	//   ....[132]....
        /*0930*/ 	.word	0x00006c20
        /*0934*/ 	.word	0x000000ff
        /*0938*/ 	.word	0x00000000
        /*093c*/ 	.short	0x0101
        /*093e*/ 	.byte	0x04
	.zero		1


	//   ....[133]....
        /*0940*/ 	.word	0x00006c80
        /*0944*/ 	.word	0x0000008f
        /*0948*/ 	.word	0x00000180
        /*094c*/ 	.short	0x010a
        /*094e*/ 	.byte	0xff
	.zero		1


	//   ....[134]....
        /*0950*/ 	.word	0x00007270
        /*0954*/ 	.word	0x0000008f
        /*0958*/ 	.word	0x00000000
        /*095c*/ 	.short	0x0101
        /*095e*/ 	.byte	0xff
	.zero		1


	//   ....[135]....
        /*0960*/ 	.word	0x000080d0
        /*0964*/ 	.word	0x00000000
        /*0968*/ 	.word	0x000001d0
        /*096c*/ 	.short	0x010a
        /*096e*/ 	.byte	0xff
	.zero		1


	//   ....[136]....
        /*0970*/ 	.word	0x00008130
        /*0974*/ 	.word	0x00000000
        /*0978*/ 	.word	0x000000a0
        /*097c*/ 	.short	0x010a
        /*097e*/ 	.byte	0xff
	.zero		1


	//   ....[137]....
        /*0980*/ 	.word	0x00008190
        /*0984*/ 	.word	0x00000000
        /*0988*/ 	.word	0x000000a0
        /*098c*/ 	.short	0x010a
        /*098e*/ 	.byte	0xff
	.zero		1


	//   ....[138]....
        /*0990*/ 	.word	0x000081e0
        /*0994*/ 	.word	0x00000003
        /*0998*/ 	.word	0x00000160
        /*099c*/ 	.short	0x010a
        /*099e*/ 	.byte	0xff
	.zero		1


	//   ....[139]....
        /*09a0*/ 	.word	0x00008240
        /*09a4*/ 	.word	0x00000000
        /*09a8*/ 	.word	0x00000000
        /*09ac*/ 	.short	0x010a
        /*09ae*/ 	.byte	0xff
	.zero		1


	//   ....[140]....
        /*09b0*/ 	.word	0x000082a0
        /*09b4*/ 	.word	0x00000000
        /*09b8*/ 	.word	0x00000000
        /*09bc*/ 	.short	0x010a
        /*09be*/ 	.byte	0xff
	.zero		1


	//   ....[141]....
        /*09c0*/ 	.word	0x00008300
        /*09c4*/ 	.word	0x00000000
        /*09c8*/ 	.word	0x00000000
        /*09cc*/ 	.short	0x010a
        /*09ce*/ 	.byte	0xff
	.zero		1


	//   ....[142]....
        /*09d0*/ 	.word	0x00008360
        /*09d4*/ 	.word	0x00000000
        /*09d8*/ 	.word	0x00000000
        /*09dc*/ 	.short	0x010a
        /*09de*/ 	.byte	0xff
	.zero		1


	//   ....[143]....
        /*09e0*/ 	.word	0x000083c0
        /*09e4*/ 	.word	0x00000000
        /*09e8*/ 	.word	0x00000000
        /*09ec*/ 	.short	0x010a
        /*09ee*/ 	.byte	0xff
	.zero		1


	//   ....[144]....
        /*09f0*/ 	.word	0x00008420
        /*09f4*/ 	.word	0x00000000
        /*09f8*/ 	.word	0x00000000
        /*09fc*/ 	.short	0x010a
        /*09fe*/ 	.byte	0xff
	.zero		1


	//   ....[145]....
        /*0a00*/ 	.word	0x00008480
        /*0a04*/ 	.word	0x00000000
        /*0a08*/ 	.word	0x00000000
        /*0a0c*/ 	.short	0x010a
        /*0a0e*/ 	.byte	0xff
	.zero		1


	//   ....[146]....
        /*0a10*/ 	.word	0x000084e0
        /*0a14*/ 	.word	0x00000000
        /*0a18*/ 	.word	0x00000000
        /*0a1c*/ 	.short	0x010a
        /*0a1e*/ 	.byte	0xff
	.zero		1


	//   ....[147]....
        /*0a20*/ 	.word	0x00008540
        /*0a24*/ 	.word	0x00000000
        /*0a28*/ 	.word	0x00000000
        /*0a2c*/ 	.short	0x010a
        /*0a2e*/ 	.byte	0xff
	.zero		1


	//   ....[148]....
        /*0a30*/ 	.word	0x000085a0
        /*0a34*/ 	.word	0x00000000
        /*0a38*/ 	.word	0x00000000
        /*0a3c*/ 	.short	0x010a
        /*0a3e*/ 	.byte	0xff
	.zero		1


	//   ....[149]....
        /*0a40*/ 	.word	0x00008600
        /*0a44*/ 	.word	0x00000000
        /*0a48*/ 	.word	0x00000000
        /*0a4c*/ 	.short	0x010a
        /*0a4e*/ 	.byte	0xff
	.zero		1


	//   ....[150]....
        /*0a50*/ 	.word	0x00008660
        /*0a54*/ 	.word	0x00000000
        /*0a58*/ 	.word	0x00000000
        /*0a5c*/ 	.short	0x010a
        /*0a5e*/ 	.byte	0xff
	.zero		1


	//   ....[151]....
        /*0a60*/ 	.word	0x000086c0
        /*0a64*/ 	.word	0x00000000
        /*0a68*/ 	.word	0x00000000
        /*0a6c*/ 	.short	0x010a
        /*0a6e*/ 	.byte	0xff
	.zero		1


	//   ....[152]....
        /*0a70*/ 	.word	0x00008720
        /*0a74*/ 	.word	0x00000000
        /*0a78*/ 	.word	0x00000000
        /*0a7c*/ 	.short	0x010a
        /*0a7e*/ 	.byte	0xff
	.zero		1


	//   ....[153]....
        /*0a80*/ 	.word	0x00008780
        /*0a84*/ 	.word	0x00000000
        /*0a88*/ 	.word	0x00000000
        /*0a8c*/ 	.short	0x010a
        /*0a8e*/ 	.byte	0xff
	.zero		1


	//   ....[154]....
        /*0a90*/ 	.word	0x000087e0
        /*0a94*/ 	.word	0x00000000
        /*0a98*/ 	.word	0x00000000
        /*0a9c*/ 	.short	0x010a
        /*0a9e*/ 	.byte	0xff
	.zero		1


	//   ....[155]....
        /*0aa0*/ 	.word	0x00008840
        /*0aa4*/ 	.word	0x00000000
        /*0aa8*/ 	.word	0x00000000
        /*0aac*/ 	.short	0x010a
        /*0aae*/ 	.byte	0xff
	.zero		1


	//   ....[156]....
        /*0ab0*/ 	.word	0x000088a0
        /*0ab4*/ 	.word	0x00000000
        /*0ab8*/ 	.word	0x00000000
        /*0abc*/ 	.short	0x010a
        /*0abe*/ 	.byte	0xff
	.zero		1


	//   ....[157]....
        /*0ac0*/ 	.word	0x00008900
        /*0ac4*/ 	.word	0x00000000
        /*0ac8*/ 	.word	0x00000000
        /*0acc*/ 	.short	0x010a
        /*0ace*/ 	.byte	0xff
	.zero		1


	//   ....[158]....
        /*0ad0*/ 	.word	0x00008950
        /*0ad4*/ 	.word	0x00000002
        /*0ad8*/ 	.word	0x000001c0
        /*0adc*/ 	.short	0x010a
        /*0ade*/ 	.byte	0xff
	.zero		1


	//   ....[159]....
        /*0ae0*/ 	.word	0x000089b0
        /*0ae4*/ 	.word	0x00000002
        /*0ae8*/ 	.word	0x00000170
        /*0aec*/ 	.short	0x010a
        /*0aee*/ 	.byte	0xff
	.zero		1


	//   ....[160]....
        /*0af0*/ 	.word	0x00008a00
        /*0af4*/ 	.word	0x00000002
        /*0af8*/ 	.word	0x00000160
        /*0afc*/ 	.short	0x010a
        /*0afe*/ 	.byte	0xff
	.zero		1


	//   ....[161]....
        /*0b00*/ 	.word	0x00008a60
        /*0b04*/ 	.word	0x00000000
        /*0b08*/ 	.word	0x00000170
        /*0b0c*/ 	.short	0x010a
        /*0b0e*/ 	.byte	0xff
	.zero		1


	//   ....[162]....
        /*0b10*/ 	.word	0x00008ac0
        /*0b14*/ 	.word	0x00000005
        /*0b18*/ 	.word	0x00000008
        /*0b1c*/ 	.short	0x010a
        /*0b1e*/ 	.byte	0xff
	.zero		1


	//   ....[163]....
        /*0b20*/ 	.word	0x00008bb0
        /*0b24*/ 	.word	0x00000000
        /*0b28*/ 	.word	0x00000008
        /*0b2c*/ 	.short	0x010a
        /*0b2e*/ 	.byte	0xff
	.zero		1


	//   ....[164]....
        /*0b30*/ 	.word	0x00008c00
        /*0b34*/ 	.word	0x00000000
        /*0b38*/ 	.word	0x00000160
        /*0b3c*/ 	.short	0x010a
        /*0b3e*/ 	.byte	0xff
	.zero		1


	//   ....[165]....
        /*0b40*/ 	.word	0x00008c60
        /*0b44*/ 	.word	0x00000000
        /*0b48*/ 	.word	0x000001a0
        /*0b4c*/ 	.short	0x010a
        /*0b4e*/ 	.byte	0xff
	.zero		1


	//   ....[166]....
        /*0b50*/ 	.word	0x00008cc0
        /*0b54*/ 	.word	0x00000000
        /*0b58*/ 	.word	0x00000000
        /*0b5c*/ 	.short	0x010a
        /*0b5e*/ 	.byte	0xff
	.zero		1


	//   ....[167]....
        /*0b60*/ 	.word	0x00008d20
        /*0b64*/ 	.word	0x00000000
        /*0b68*/ 	.word	0x00000000
        /*0b6c*/ 	.short	0x010a
        /*0b6e*/ 	.byte	0xff
	.zero		1


	//   ....[168]....
        /*0b70*/ 	.word	0x00008d80
        /*0b74*/ 	.word	0x00000000
        /*0b78*/ 	.word	0x00000000
        /*0b7c*/ 	.short	0x010a
        /*0b7e*/ 	.byte	0xff
	.zero		1


	//   ....[169]....
        /*0b80*/ 	.word	0x00008de0
        /*0b84*/ 	.word	0x00000000
        /*0b88*/ 	.word	0x00000000
        /*0b8c*/ 	.short	0x010a
        /*0b8e*/ 	.byte	0xff
	.zero		1


	//   ....[170]....
        /*0b90*/ 	.word	0x00008e40
        /*0b94*/ 	.word	0x00000000
        /*0b98*/ 	.word	0x000001e0
        /*0b9c*/ 	.short	0x010a
        /*0b9e*/ 	.byte	0xff
	.zero		1


	//   ....[171]....
        /*0ba0*/ 	.word	0x00008e90
        /*0ba4*/ 	.word	0x00000007
        /*0ba8*/ 	.word	0x00000160
        /*0bac*/ 	.short	0x010a
        /*0bae*/ 	.byte	0xff
	.zero		1


	//   ....[172]....
        /*0bb0*/ 	.word	0x00008ef0
        /*0bb4*/ 	.word	0x00000000
        /*0bb8*/ 	.word	0x00000158
        /*0bbc*/ 	.short	0x010a
        /*0bbe*/ 	.byte	0xff
	.zero		1


	//   ....[173]....
        /*0bc0*/ 	.word	0x00008f50
        /*0bc4*/ 	.word	0x00000000
        /*0bc8*/ 	.word	0x00000148
        /*0bcc*/ 	.short	0x010a
        /*0bce*/ 	.byte	0xff
	.zero		1


	//   ....[174]....
        /*0bd0*/ 	.word	0x00008fa0
        /*0bd4*/ 	.word	0x00000003
        /*0bd8*/ 	.word	0x00000160
        /*0bdc*/ 	.short	0x010a
        /*0bde*/ 	.byte	0xff
	.zero		1


	//   ....[175]....
        /*0be0*/ 	.word	0x00009000
        /*0be4*/ 	.word	0x00000000
        /*0be8*/ 	.word	0x00000140
        /*0bec*/ 	.short	0x010a
        /*0bee*/ 	.byte	0xff
	.zero		1


	//   ....[176]....
        /*0bf0*/ 	.word	0x00009050
        /*0bf4*/ 	.word	0x0000008f
        /*0bf8*/ 	.word	0x00000180
        /*0bfc*/ 	.short	0x010a
        /*0bfe*/ 	.byte	0xff
	.zero		1


	//----- nvinfo : EIATTR_NUM_MBARRIERS
	.align		4
.L_47:
        /*0c00*/ 	.byte	0x03, 0x38
        /*0c02*/ 	.short	0x003d


	//----- nvinfo : EIATTR_EXIT_INSTR_OFFSETS
	.align		4
        /*0c04*/ 	.byte	0x04, 0x1c
        /*0c06*/ 	.short	(.L_49 - .L_48)


	//   ....[0]....
.L_48:
        /*0c08*/ 	.word	0x00003610


	//   ....[1]....
        /*0c0c*/ 	.word	0x00003b20


	//   ....[2]....
        /*0c10*/ 	.word	0x00003b80


	//   ....[3]....
        /*0c14*/ 	.word	0x00004e30


	//   ....[4]....
        /*0c18*/ 	.word	0x00005a70


	//   ....[5]....
        /*0c1c*/ 	.word	0x00005ab0


	//   ....[6]....
        /*0c20*/ 	.word	0x000080c0


	//----- nvinfo : EIATTR_MAX_THREADS
	.align		4
.L_49:
        /*0c24*/ 	.byte	0x04, 0x05
        /*0c26*/ 	.short	(.L_51 - .L_50)
.L_50:
        /*0c28*/ 	.word	0x00000100
        /*0c2c*/ 	.word	0x00000001
        /*0c30*/ 	.word	0x00000001


	//----- nvinfo : EIATTR_CRS_STACK_SIZE
	.align		4
.L_51:
        /*0c34*/ 	.byte	0x04, 0x1e
        /*0c36*/ 	.short	(.L_53 - .L_52)
.L_52:
        /*0c38*/ 	.word	0x00000000


	//----- nvinfo : EIATTR_CBANK_PARAM_SIZE
	.align		4
.L_53:
        /*0c3c*/ 	.byte	0x03, 0x19
        /*0c3e*/ 	.short	0x0800


	//----- nvinfo : EIATTR_PARAM_CBANK
	.align		4
        /*0c40*/ 	.byte	0x04, 0x0a
        /*0c42*/ 	.short	(.L_55 - .L_54)
	.align		4
.L_54:
        /*0c44*/ 	.word	index@(.nv.constant0._ZN7cutlass13device_kernelINS_4gemm6kernel13GemmUniversalIN4cute5tupleIJiiiiEEENS1_10collective13CollectiveMmaINS1_35MainloopSm100TmaUmmaWarpSpecializedILi20ELi2ELi4ENS5_IJNS4_1CILi2EEESB_NSA_ILi1EEEEEEEENS5_IJNSA_ILi256EEENSA_ILi64EEESG_EEENS_12float_e4m3_tENS5_IJlSC_lEEESI_SJ_NS4_8TiledMMAINS4_8MMA_AtomIJNS4_10MMA_TraitsINS4_25SM100_MMA_F8F6F4_2x1SM_SSEJSI_SI_fSF_SG_NS4_17integral_constantINS4_4UMMA5MajorELSQ_0EEESR_NSO_INSP_7ScaleInELSS_0EEEST_EEEEEENS4_6LayoutINS5_IJSC_SC_SC_EEENS5_IJNSA_ILi0EEESY_SY_EEEEENS5_IJNS4_10UnderscoreES11_S11_EEEEENS4_28SM100_TMA_2SM_LOAD_MULTICASTENS4_14ComposedLayoutINS4_7SwizzleILi2ELi4ELi3EEENS4_18smem_ptr_flag_bitsILi8EEENSW_INS5_IJNSA_ILi8EEESG_EEENS5_IJSG_SC_EEEEEEEvNS4_8identityENS4_18SM100_TMA_2SM_LOADES1E_vS1F_EENS_8epilogue10collective18CollectiveEpilogueINS1I_23Sm100TmaWarpSpecializedILi1ELi1ELi64ELb0ELb0EEEJNS5_IJNSA_ILi128EEESG_SG_EEENS5_IJNSW_IS1N_SC_EENSW_ISG_SC_EEEEESI_SJ_SI_SJ_NS1I_6fusion15FusionCallbacksIS1M_NS1S_17LinearCombinationISI_fSI_fLNS_15FloatRoundStyleE2EEES1O_S1R_JEEENS4_5SM1004TMEM4LOAD26SM100_TMEM_LOAD_32dp32b64xENS4_13SM90_TMA_LOADES1E_NS4_39AutoVectorizingCopyWithAssumedAlignmentILi128EEENS4_14SM90_TMA_STOREES1E_S24_S24_EEEvvEEEEvNT_6ParamsE)
        /*0c48*/ 	.short	0x0380
        /*0c4a*/ 	.short	0x0800


	//----- nvinfo : EIATTR_SW_WAR
	.align		4
.L_55:
        /*0c4c*/ 	.byte	0x04, 0x36
        /*0c4e*/ 	.short	(.L_57 - .L_56)
.L_56:
        /*0c50*/ 	.word	0x00000008
.L_57:


//--------------------- .nv.callgraph             --------------------------
	.section	.nv.callgraph,"",@"SHT_CUDA_CALLGRAPH"
	.align	4
	.sectionentsize	8
	.align		4
        /*0000*/ 	.word	0x00000000
	.align		4
        /*0004*/ 	.word	0xffffffff
	.align		4
        /*0008*/ 	.word	index@(_ZN7cutlass13device_kernelINS_4gemm6kernel13GemmUniversalIN4cute5tupleIJiiiiEEENS1_10collective13CollectiveMmaINS1_35MainloopSm100TmaUmmaWarpSpecializedILi20ELi2ELi4ENS5_IJNS4_1CILi2EEESB_NSA_ILi1EEEEEEEENS5_IJNSA_ILi256EEENSA_ILi64EEESG_EEENS_12float_e4m3_tENS5_IJlSC_lEEESI_SJ_NS4_8TiledMMAINS4_8MMA_AtomIJNS4_10MMA_TraitsINS4_25SM100_MMA_F8F6F4_2x1SM_SSEJSI_SI_fSF_SG_NS4_17integral_constantINS4_4UMMA5MajorELSQ_0EEESR_NSO_INSP_7ScaleInELSS_0EEEST_EEEEEENS4_6LayoutINS5_IJSC_SC_SC_EEENS5_IJNSA_ILi0EEESY_SY_EEEEENS5_IJNS4_10UnderscoreES11_S11_EEEEENS4_28SM100_TMA_2SM_LOAD_MULTICASTENS4_14ComposedLayoutINS4_7SwizzleILi2ELi4ELi3EEENS4_18smem_ptr_flag_bitsILi8EEENSW_INS5_IJNSA_ILi8EEESG_EEENS5_IJSG_SC_EEEEEEEvNS4_8identityENS4_18SM100_TMA_2SM_LOADES1E_vS1F_EENS_8epilogue10collective18CollectiveEpilogueINS1I_23Sm100TmaWarpSpecializedILi1ELi1ELi64ELb0ELb0EEEJNS5_IJNSA_ILi128EEESG_SG_EEENS5_IJNSW_IS1N_SC_EENSW_ISG_SC_EEEEESI_SJ_SI_SJ_NS1I_6fusion15FusionCallbacksIS1M_NS1S_17LinearCombinationISI_fSI_fLNS_15FloatRoundStyleE2EEES1O_S1R_JEEENS4_5SM1004TMEM4LOAD26SM100_TMEM_LOAD_32dp32b64xENS4_13SM90_TMA_LOADES1E_NS4_39AutoVectorizingCopyWithAssumedAlignmentILi128EEENS4_14SM90_TMA_STOREES1E_S24_S24_EEEvvEEEEvNT_6ParamsE)
	.align		4
        /*000c*/ 	.word	index@(__assertfail)
	.align		4
        /*0010*/ 	.word	0x00000000
	.align		4
        /*0014*/ 	.word	0xfffffffe
	.align		4
        /*0018*/ 	.word	0x00000000
	.align		4
        /*001c*/ 	.word	0xfffffffd
	.align		4
        /*0020*/ 	.word	0x00000000
	.align		4
        /*0024*/ 	.word	0xfffffffc


//--------------------- .nv.constant4             --------------------------
	.section	.nv.constant4,"a",@progbits
	.align	8
	.align		8
.nv.constant4:
        /*0000*/ 	.dword	__assertfail
	.align		8
        /*0008*/ 	.dword	__unnamed_1
	.align		8
        /*0010*/ 	.dword	__unnamed_2
	.align		8
        /*0018*/ 	.dword	_ZN40_INTERNAL_c79c255a_4_k_cu_81bc9f02_334204cuda3std3__45__cpo5beginE
	.align		8
        /*0020*/ 	.dword	_ZN40_INTERNAL_c79c255a_4_k_cu_81bc9f02_334204cuda3std3__45__cpo3endE
	.align		8
        /*0028*/ 	.dword	_ZN40_INTERNAL_c79c255a_4_k_cu_81bc9f02_334204cuda3std3__45__cpo6cbeginE
	.align		8
        /*0030*/ 	.dword	_ZN40_INTERNAL_c79c255a_4_k_cu_81bc9f02_334204cuda3std3__45__cpo4cendE
	.align		8
        /*0038*/ 	.dword	_ZN40_INTERNAL_c79c255a_4_k_cu_81bc9f02_334204cuda3std3__442_GLOBAL__N__c79c255a_4_k_cu_81bc9f02_334206ignoreE
	.align		8
        /*0040*/ 	.dword	_ZN40_INTERNAL_c79c255a_4_k_cu_81bc9f02_334204cuda3std3__419piecewise_constructE
	.align		8
        /*0048*/ 	.dword	_ZN40_INTERNAL_c79c255a_4_k_cu_81bc9f02_334204cuda3std3__48in_placeE
	.align		8
        /*0050*/ 	.dword	_ZN40_INTERNAL_c79c255a_4_k_cu_81bc9f02_334204cuda3std6ranges3__45__cpo4swapE
	.align		8
        /*0058*/ 	.dword	_ZN40_INTERNAL_c79c255a_4_k_cu_81bc9f02_334204cuda3std6ranges3__45__cpo9iter_moveE
	.align		8
        /*0060*/ 	.dword	_ZN40_INTERNAL_c79c255a_4_k_cu_81bc9f02_334204cute7productE
	.align		8
        /*0068*/ 	.dword	_ZN40_INTERNAL_c79c255a_4_k_cu_81bc9f02_334204cute1_E
	.align		8
        /*0070*/ 	.dword	$str$25
	.align		8
        /*0078*/ 	.dword	$str$26
	.align		8
        /*0080*/ 	.dword	$str$27
	.align		8
        /*0088*/ 	.dword	$str$28


//--------------------- .text._ZN7cutlass13device_kernelINS_4gemm6kernel13GemmUniversalIN4cute5tupleIJiiiiEEENS1_10collective13CollectiveMmaINS1_35MainloopSm100TmaUmmaWarpSpecializedILi20ELi2ELi4ENS5_IJNS4_1CILi2EEESB_NSA_ILi1EEEEEEEENS5_IJNSA_ILi256EEENSA_ILi64EEESG_EEENS_12float_e4m3_tENS5_IJlSC_lEEESI_SJ_NS4_8TiledMMAINS4_8MMA_AtomIJNS4_10MMA_TraitsINS4_25SM100_MMA_F8F6F4_2x1SM_SSEJSI_SI_fSF_SG_NS4_17integral_constantINS4_4UMMA5MajorELSQ_0EEESR_NSO_INSP_7ScaleInELSS_0EEEST_EEEEEENS4_6LayoutINS5_IJSC_SC_SC_EEENS5_IJNSA_ILi0EEESY_SY_EEEEENS5_IJNS4_10UnderscoreES11_S11_EEEEENS4_28SM100_TMA_2SM_LOAD_MULTICASTENS4_14ComposedLayoutINS4_7SwizzleILi2ELi4ELi3EEENS4_18smem_ptr_flag_bitsILi8EEENSW_INS5_IJNSA_ILi8EEESG_EEENS5_IJSG_SC_EEEEEEEvNS4_8identityENS4_18SM100_TMA_2SM_LOADES1E_vS1F_EENS_8epilogue10collective18CollectiveEpilogueINS1I_23Sm100TmaWarpSpecializedILi1ELi1ELi64ELb0ELb0EEEJNS5_IJNSA_ILi128EEESG_SG_EEENS5_IJNSW_IS1N_SC_EENSW_ISG_SC_EEEEESI_SJ_SI_SJ_NS1I_6fusion15FusionCallbacksIS1M_NS1S_17LinearCombinationISI_fSI_fLNS_15FloatRoundStyleE2EEES1O_S1R_JEEENS4_5SM1004TMEM4LOAD26SM100_TMEM_LOAD_32dp32b64xENS4_13SM90_TMA_LOADES1E_NS4_39AutoVectorizingCopyWithAssumedAlignmentILi128EEENS4_14SM90_TMA_STOREES1E_S24_S24_EEEvvEEEEvNT_6ParamsE --------------------------
	.section	.text._ZN7cutlass13device_kernelINS_4gemm6kernel13GemmUniversalIN4cute5tupleIJiiiiEEENS1_10collective13CollectiveMmaINS1_35MainloopSm100TmaUmmaWarpSpecializedILi20ELi2ELi4ENS5_IJNS4_1CILi2EEESB_NSA_ILi1EEEEEEEENS5_IJNSA_ILi256EEENSA_ILi64EEESG_EEENS_12float_e4m3_tENS5_IJlSC_lEEESI_SJ_NS4_8TiledMMAINS4_8MMA_AtomIJNS4_10MMA_TraitsINS4_25SM100_MMA_F8F6F4_2x1SM_SSEJSI_SI_fSF_SG_NS4_17integral_constantINS4_4UMMA5MajorELSQ_0EEESR_NSO_INSP_7ScaleInELSS_0EEEST_EEEEEENS4_6LayoutINS5_IJSC_SC_SC_EEENS5_IJNSA_ILi0EEESY_SY_EEEEENS5_IJNS4_10UnderscoreES11_S11_EEEEENS4_28SM100_TMA_2SM_LOAD_MULTICASTENS4_14ComposedLayoutINS4_7SwizzleILi2ELi4ELi3EEENS4_18smem_ptr_flag_bitsILi8EEENSW_INS5_IJNSA_ILi8EEESG_EEENS5_IJSG_SC_EEEEEEEvNS4_8identityENS4_18SM100_TMA_2SM_LOADES1E_vS1F_EENS_8epilogue10collective18CollectiveEpilogueINS1I_23Sm100TmaWarpSpecializedILi1ELi1ELi64ELb0ELb0EEEJNS5_IJNSA_ILi128EEESG_SG_EEENS5_IJNSW_IS1N_SC_EENSW_ISG_SC_EEEEESI_SJ_SI_SJ_NS1I_6fusion15FusionCallbacksIS1M_NS1S_17LinearCombinationISI_fSI_fLNS_15FloatRoundStyleE2EEES1O_S1R_JEEENS4_5SM1004TMEM4LOAD26SM100_TMEM_LOAD_32dp32b64xENS4_13SM90_TMA_LOADES1E_NS4_39AutoVectorizingCopyWithAssumedAlignmentILi128EEENS4_14SM90_TMA_STOREES1E_S24_S24_EEEvvEEEEvNT_6ParamsE,"ax",@progbits
	.align	128
.text._ZN7cutlass13device_kernelINS_4gemm6kernel13GemmUniversalIN4cute5tupleIJiiiiEEENS1_10collective13CollectiveMmaINS1_35MainloopSm100TmaUmmaWarpSpecializedILi20ELi2ELi4ENS5_IJNS4_1CILi2EEESB_NSA_ILi1EEEEEEEENS5_IJNSA_ILi256EEENSA_ILi64EEESG_EEENS_12float_e4m3_tENS5_IJlSC_lEEESI_SJ_NS4_8TiledMMAINS4_8MMA_AtomIJNS4_10MMA_TraitsINS4_25SM100_MMA_F8F6F4_2x1SM_SSEJSI_SI_fSF_SG_NS4_17integral_constantINS4_4UMMA5MajorELSQ_0EEESR_NSO_INSP_7ScaleInELSS_0EEEST_EEEEEENS4_6LayoutINS5_IJSC_SC_SC_EEENS5_IJNSA_ILi0EEESY_SY_EEEEENS5_IJNS4_10UnderscoreES11_S11_EEEEENS4_28SM100_TMA_2SM_LOAD_MULTICASTENS4_14ComposedLayoutINS4_7SwizzleILi2ELi4ELi3EEENS4_18smem_ptr_flag_bitsILi8EEENSW_INS5_IJNSA_ILi8EEESG_EEENS5_IJSG_SC_EEEEEEEvNS4_8identityENS4_18SM100_TMA_2SM_LOADES1E_vS1F_EENS_8epilogue10collective18CollectiveEpilogueINS1I_23Sm100TmaWarpSpecializedILi1ELi1ELi64ELb0ELb0EEEJNS5_IJNSA_ILi128EEESG_SG_EEENS5_IJNSW_IS1N_SC_EENSW_ISG_SC_EEEEESI_SJ_SI_SJ_NS1I_6fusion15FusionCallbacksIS1M_NS1S_17LinearCombinationISI_fSI_fLNS_15FloatRoundStyleE2EEES1O_S1R_JEEENS4_5SM1004TMEM4LOAD26SM100_TMEM_LOAD_32dp32b64xENS4_13SM90_TMA_LOADES1E_NS4_39AutoVectorizingCopyWithAssumedAlignmentILi128EEENS4_14SM90_TMA_STOREES1E_S24_S24_EEEvvEEEEvNT_6ParamsE:
        .type           _ZN7cutlass13device_kernelINS_4gemm6kernel13GemmUniversalIN4cute5tupleIJiiiiEEENS1_10collective13CollectiveMmaINS1_35MainloopSm100TmaUmmaWarpSpecializedILi20ELi2ELi4ENS5_IJNS4_1CILi2EEESB_NSA_ILi1EEEEEEEENS5_IJNSA_ILi256EEENSA_ILi64EEESG_EEENS_12float_e4m3_tENS5_IJlSC_lEEESI_SJ_NS4_8TiledMMAINS4_8MMA_AtomIJNS4_10MMA_TraitsINS4_25SM100_MMA_F8F6F4_2x1SM_SSEJSI_SI_fSF_SG_NS4_17integral_constantINS4_4UMMA5MajorELSQ_0EEESR_NSO_INSP_7ScaleInELSS_0EEEST_EEEEEENS4_6LayoutINS5_IJSC_SC_SC_EEENS5_IJNSA_ILi0EEESY_SY_EEEEENS5_IJNS4_10UnderscoreES11_S11_EEEEENS4_28SM100_TMA_2SM_LOAD_MULTICASTENS4_14ComposedLayoutINS4_7SwizzleILi2ELi4ELi3EEENS4_18smem_ptr_flag_bitsILi8EEENSW_INS5_IJNSA_ILi8EEESG_EEENS5_IJSG_SC_EEEEEEEvNS4_8identityENS4_18SM100_TMA_2SM_LOADES1E_vS1F_EENS_8epilogue10collective18CollectiveEpilogueINS1I_23Sm100TmaWarpSpecializedILi1ELi1ELi64ELb0ELb0EEEJNS5_IJNSA_ILi128EEESG_SG_EEENS5_IJNSW_IS1N_SC_EENSW_ISG_SC_EEEEESI_SJ_SI_SJ_NS1I_6fusion15FusionCallbacksIS1M_NS1S_17LinearCombinationISI_fSI_fLNS_15FloatRoundStyleE2EEES1O_S1R_JEEENS4_5SM1004TMEM4LOAD26SM100_TMEM_LOAD_32dp32b64xENS4_13SM90_TMA_LOADES1E_NS4_39AutoVectorizingCopyWithAssumedAlignmentILi128EEENS4_14SM90_TMA_STOREES1E_S24_S24_EEEvvEEEEvNT_6ParamsE,@function
        .size           _ZN7cutlass13device_kernelINS_4gemm6kernel13GemmUniversalIN4cute5tupleIJiiiiEEENS1_10collective13CollectiveMmaINS1_35MainloopSm100TmaUmmaWarpSpecializedILi20ELi2ELi4ENS5_IJNS4_1CILi2EEESB_NSA_ILi1EEEEEEEENS5_IJNSA_ILi256EEENSA_ILi64EEESG_EEENS_12float_e4m3_tENS5_IJlSC_lEEESI_SJ_NS4_8TiledMMAINS4_8MMA_AtomIJNS4_10MMA_TraitsINS4_25SM100_MMA_F8F6F4_2x1SM_SSEJSI_SI_fSF_SG_NS4_17integral_constantINS4_4UMMA5MajorELSQ_0EEESR_NSO_INSP_7ScaleInELSS_0EEEST_EEEEEENS4_6LayoutINS5_IJSC_SC_SC_EEENS5_IJNSA_ILi0EEESY_SY_EEEEENS5_IJNS4_10UnderscoreES11_S11_EEEEENS4_28SM100_TMA_2SM_LOAD_MULTICASTENS4_14ComposedLayoutINS4_7SwizzleILi2ELi4ELi3EEENS4_18smem_ptr_flag_bitsILi8EEENSW_INS5_IJNSA_ILi8EEESG_EEENS5_IJSG_SC_EEEEEEEvNS4_8identityENS4_18SM100_TMA_2SM_LOADES1E_vS1F_EENS_8epilogue10collective18CollectiveEpilogueINS1I_23Sm100TmaWarpSpecializedILi1ELi1ELi64ELb0ELb0EEEJNS5_IJNSA_ILi128EEESG_SG_EEENS5_IJNSW_IS1N_SC_EENSW_ISG_SC_EEEEESI_SJ_SI_SJ_NS1I_6fusion15FusionCallbacksIS1M_NS1S_17LinearCombinationISI_fSI_fLNS_15FloatRoundStyleE2EEES1O_S1R_JEEENS4_5SM1004TMEM4LOAD26SM100_TMEM_LOAD_32dp32b64xENS4_13SM90_TMA_LOADES1E_NS4_39AutoVectorizingCopyWithAssumedAlignmentILi128EEENS4_14SM90_TMA_STOREES1E_S24_S24_EEEvvEEEEvNT_6ParamsE,(.L_x_198 - _ZN7cutlass13device_kernelINS_4gemm6kernel13GemmUniversalIN4cute5tupleIJiiiiEEENS1_10collective13CollectiveMmaINS1_35MainloopSm100TmaUmmaWarpSpecializedILi20ELi2ELi4ENS5_IJNS4_1CILi2EEESB_NSA_ILi1EEEEEEEENS5_IJNSA_ILi256EEENSA_ILi64EEESG_EEENS_12float_e4m3_tENS5_IJlSC_lEEESI_SJ_NS4_8TiledMMAINS4_8MMA_AtomIJNS4_10MMA_TraitsINS4_25SM100_MMA_F8F6F4_2x1SM_SSEJSI_SI_fSF_SG_NS4_17integral_constantINS4_4UMMA5MajorELSQ_0EEESR_NSO_INSP_7ScaleInELSS_0EEEST_EEEEEENS4_6LayoutINS5_IJSC_SC_SC_EEENS5_IJNSA_ILi0EEESY_SY_EEEEENS5_IJNS4_10UnderscoreES11_S11_EEEEENS4_28SM100_TMA_2SM_LOAD_MULTICASTENS4_14ComposedLayoutINS4_7SwizzleILi2ELi4ELi3EEENS4_18smem_ptr_flag_bitsILi8EEENSW_INS5_IJNSA_ILi8EEESG_EEENS5_IJSG_SC_EEEEEEEvNS4_8identityENS4_18SM100_TMA_2SM_LOADES1E_vS1F_EENS_8epilogue10collective18CollectiveEpilogueINS1I_23Sm100TmaWarpSpecializedILi1ELi1ELi64ELb0ELb0EEEJNS5_IJNSA_ILi128EEESG_SG_EEENS5_IJNSW_IS1N_SC_EENSW_ISG_SC_EEEEESI_SJ_SI_SJ_NS1I_6fusion15FusionCallbacksIS1M_NS1S_17LinearCombinationISI_fSI_fLNS_15FloatRoundStyleE2EEES1O_S1R_JEEENS4_5SM1004TMEM4LOAD26SM100_TMEM_LOAD_32dp32b64xENS4_13SM90_TMA_LOADES1E_NS4_39AutoVectorizingCopyWithAssumedAlignmentILi128EEENS4_14SM90_TMA_STOREES1E_S24_S24_EEEvvEEEEvNT_6ParamsE)
        .other          _ZN7cutlass13device_kernelINS_4gemm6kernel13GemmUniversalIN4cute5tupleIJiiiiEEENS1_10collective13CollectiveMmaINS1_35MainloopSm100TmaUmmaWarpSpecializedILi20ELi2ELi4ENS5_IJNS4_1CILi2EEESB_NSA_ILi1EEEEEEEENS5_IJNSA_ILi256EEENSA_ILi64EEESG_EEENS_12float_e4m3_tENS5_IJlSC_lEEESI_SJ_NS4_8TiledMMAINS4_8MMA_AtomIJNS4_10MMA_TraitsINS4_25SM100_MMA_F8F6F4_2x1SM_SSEJSI_SI_fSF_SG_NS4_17integral_constantINS4_4UMMA5MajorELSQ_0EEESR_NSO_INSP_7ScaleInELSS_0EEEST_EEEEEENS4_6LayoutINS5_IJSC_SC_SC_EEENS5_IJNSA_ILi0EEESY_SY_EEEEENS5_IJNS4_10UnderscoreES11_S11_EEEEENS4_28SM100_TMA_2SM_LOAD_MULTICASTENS4_14ComposedLayoutINS4_7SwizzleILi2ELi4ELi3EEENS4_18smem_ptr_flag_bitsILi8EEENSW_INS5_IJNSA_ILi8EEESG_EEENS5_IJSG_SC_EEEEEEEvNS4_8identityENS4_18SM100_TMA_2SM_LOADES1E_vS1F_EENS_8epilogue10collective18CollectiveEpilogueINS1I_23Sm100TmaWarpSpecializedILi1ELi1ELi64ELb0ELb0EEEJNS5_IJNSA_ILi128EEESG_SG_EEENS5_IJNSW_IS1N_SC_EENSW_ISG_SC_EEEEESI_SJ_SI_SJ_NS1I_6fusion15FusionCallbacksIS1M_NS1S_17LinearCombinationISI_fSI_fLNS_15FloatRoundStyleE2EEES1O_S1R_JEEENS4_5SM1004TMEM4LOAD26SM100_TMEM_LOAD_32dp32b64xENS4_13SM90_TMA_LOADES1E_NS4_39AutoVectorizingCopyWithAssumedAlignmentILi128EEENS4_14SM90_TMA_STOREES1E_S24_S24_EEEvvEEEEvNT_6ParamsE,@"STO_CUDA_ENTRY STV_DEFAULT"
_ZN7cutlass13device_kernelINS_4gemm6kernel13GemmUniversalIN4cute5tupleIJiiiiEEENS1_10collective13CollectiveMmaINS1_35MainloopSm100TmaUmmaWarpSpecializedILi20ELi2ELi4ENS5_IJNS4_1CILi2EEESB_NSA_ILi1EEEEEEEENS5_IJNSA_ILi256EEENSA_ILi64EEESG_EEENS_12float_e4m3_tENS5_IJlSC_lEEESI_SJ_NS4_8TiledMMAINS4_8MMA_AtomIJNS4_10MMA_TraitsINS4_25SM100_MMA_F8F6F4_2x1SM_SSEJSI_SI_fSF_SG_NS4_17integral_constantINS4_4UMMA5MajorELSQ_0EEESR_NSO_INSP_7ScaleInELSS_0EEEST_EEEEEENS4_6LayoutINS5_IJSC_SC_SC_EEENS5_IJNSA_ILi0EEESY_SY_EEEEENS5_IJNS4_10UnderscoreES11_S11_EEEEENS4_28SM100_TMA_2SM_LOAD_MULTICASTENS4_14ComposedLayoutINS4_7SwizzleILi2ELi4ELi3EEENS4_18smem_ptr_flag_bitsILi8EEENSW_INS5_IJNSA_ILi8EEESG_EEENS5_IJSG_SC_EEEEEEEvNS4_8identityENS4_18SM100_TMA_2SM_LOADES1E_vS1F_EENS_8epilogue10collective18CollectiveEpilogueINS1I_23Sm100TmaWarpSpecializedILi1ELi1ELi64ELb0ELb0EEEJNS5_IJNSA_ILi128EEESG_SG_EEENS5_IJNSW_IS1N_SC_EENSW_ISG_SC_EEEEESI_SJ_SI_SJ_NS1I_6fusion15FusionCallbacksIS1M_NS1S_17LinearCombinationISI_fSI_fLNS_15FloatRoundStyleE2EEES1O_S1R_JEEENS4_5SM1004TMEM4LOAD26SM100_TMEM_LOAD_32dp32b64xENS4_13SM90_TMA_LOADES1E_NS4_39AutoVectorizingCopyWithAssumedAlignmentILi128EEENS4_14SM90_TMA_STOREES1E_S24_S24_EEEvvEEEEvNT_6ParamsE:
[----:B------:R-:W1:Y:S01]  /*0000*/  LDC R1, c[0x0][0x37c] ;  /* 0x0000df00ff017b82 */ /* 0x000e620000000800 */
[----:B------:R-:W2:Y:S01]  /*0010*/  S2R R131, SR_TID.X ;  /* 0x0000000000837919 */ /* 0x000ea20000002100 */
[----:B------:R-:W3:Y:S06]  /*0020*/  LDCU.64 UR8, c[0x0][0x890] ;  /* 0x00011200ff0877ac */ /* 0x000eec0008000a00 */
[----:B------:R-:W4:Y:S01]  /*0030*/  S2UR UR4, SR_CgaCtaId ;  /* 0x00000000000479c3 */ /* 0x000f220000008800 */
[----:B------:R-:W-:Y:S02]  /*0040*/  PRMT R141, RZ, 0x7610, R141 ;  /* 0x00007610ff8d7816 */ /* 0x000fe4000000008d */
[----:B------:R-:W-:Y:S01]  /*0050*/  ELECT P1, URZ, PT ;  /* 0x0000000000ff782f */ /* 0x000fe20003820000 */
[----:B---3--:R-:W-:-:S04]  /*0060*/  UISETP.NE.U32.AND UP0, UPT, UR8, URZ, UPT ;  /* 0x000000ff0800728c */ /* 0x008fc8000bf05070 */
[----:B------:R-:W-:Y:S02]  /*0070*/  UISETP.NE.AND.EX UP0, UPT, UR9, URZ, UPT, UP0 ;  /* 0x000000ff0900728c */ /* 0x000fe4000bf05300 */
[----:B----4-:R-:W-:Y:S02]  /*0080*/  ULOP3.LUT UR33, UR4, 0x1, URZ, 0xc0, !UPT ;  /* 0x0000000104217892 */ /* 0x010fe4000f8ec0ff */
[----:B------:R-:W-:Y:S01]  /*0090*/  ULOP3.LUT UR35, UR4, 0x1, URZ, 0x3c, !UPT ;  /* 0x0000000104237892 */ /* 0x000fe2000f8e3cff */
[----:B--2---:R-:W-:-:S05]  /*00a0*/  SHF.R.U32.HI R142, RZ, 0x5, R131 ;  /* 0x00000005ff8e7819 */ /* 0x004fca0000011683 */
[----:B------:R-:W2:Y:S02]  /*00b0*/  SHFL.IDX PT, R0, R142, RZ, 0x1f ;  /* 0x00001fff8e007589 */ /* 0x000ea400000e0000 */
[----:B--2---:R-:W-:Y:S01]  /*00c0*/  R2UR UR13, R0 ;  /* 0x00000000000d72ca */ /* 0x004fe200000e0000 */
[----:B-1----:R-:W-:-:S14]  /*00d0*/  BRA.U UP0, `(.L_x_0) ;  /* 0x0000000100307547 */ /* 0x002fdc000b800000 */
[----:B------:R-:W1:Y:S02]  /*00e0*/  LDCU.64 UR4, c[0x0][0x888] ;  /* 0x00011100ff0477ac */ /* 0x000e640008000a00 */
[----:B-1----:R-:W-:-:S04]  /*00f0*/  UISETP.NE.U32.AND UP0, UPT, UR4, URZ, UPT ;  /* 0x000000ff0400728c */ /* 0x002fc8000bf05070 */
[----:B------:R-:W-:-:S09]  /*0100*/  UISETP.NE.AND.EX UP0, UPT, UR5, URZ, UPT, UP0 ;  /* 0x000000ff0500728c */ /* 0x000fd2000bf05300 */
[----:B------:R-:W-:Y:S05]  /*0110*/  BRA.U !UP0, `(.L_x_1) ;  /* 0x0000000108147547 */ /* 0x000fea000b800000 */
[----:B------:R-:W1:Y:S01]  /*0120*/  LDC.64 R2, c[0x0][0x888] ;  /* 0x00022200ff027b82 */ /* 0x000e620000000a00 */
[----:B------:R-:W1:Y:S02]  /*0130*/  LDCU.64 UR4, c[0x0][0x358] ;  /* 0x00006b00ff0477ac */ /* 0x000e640008000a00 */
[----:B-1----:R1:W5:Y:S01]  /*0140*/  LDG.E R71, desc[UR4][R2.64] ;  /* 0x0000000402477981 */ /* 0x002362000c1e1900 */
[----:B------:R-:W-:Y:S01]  /*0150*/  HFMA2 R141, -RZ, RZ, 0, 5.9604644775390625e-08 ;  /* 0x00000001ff8d7431 */ /* 0x000fe200000001ff */
[----:B------:R-:W-:Y:S05]  /*0160*/  BRA `(.L_x_0) ;  /* 0x00000000000c7947 */ /* 0x000fea0003800000 */
.L_x_1:
[----:B------:R-:W1:Y:S01]  /*0170*/  LDCU UR4, c[0x0][0x880] ;  /* 0x00011000ff0477ac */ /* 0x000e620008000800 */
[----:B------:R-:W-:Y:S01]  /*0180*/  HFMA2 R141, -RZ, RZ, 0, 5.9604644775390625e-08 ;  /* 0x00000001ff8d7431 */ /* 0x000fe200000001ff */
[----:B-1----:R-:W-:-:S07]  /*0190*/  MOV R71, UR4 ;  /* 0x0000000400477c02 */ /* 0x002fce0008000f00 */
.L_x_0:
[----:B------:R-:W2:Y:S02]  /*01a0*/  LDCU.64 UR4, c[0x0][0x8b0] ;  /* 0x00011600ff0477ac */ /* 0x000ea40008000a00 */
[----:B--2---:R-:W-:-:S04]  /*01b0*/  UISETP.NE.U32.AND UP0, UPT, UR4, URZ, UPT ;  /* 0x000000ff0400728c */ /* 0x004fc8000bf05070 */
[----:B------:R-:W-:-:S09]  /*01c0*/  UISETP.NE.AND.EX UP0, UPT, UR5, URZ, UPT, UP0 ;  /* 0x000000ff0500728c */ /* 0x000fd2000bf05300 */
[----:B------:R-:W-:Y:S05]  /*01d0*/  BRA.U UP0, `(.L_x_2) ;  /* 0x0000000100287547 */ /* 0x000fea000b800000 */
[----:B------:R-:W2:Y:S02]  /*01e0*/  LDCU.64 UR4, c[0x0][0x8a8] ;  /* 0x00011500ff0477ac */ /* 0x000ea40008000a00 */
[----:B--2---:R-:W-:-:S04]  /*01f0*/  UISETP.NE.U32.AND UP0, UPT, UR4, URZ, UPT ;  /* 0x000000ff0400728c */ /* 0x004fc8000bf05070 */
[----:B------:R-:W-:-:S09]  /*0200*/  UISETP.NE.AND.EX UP0, UPT, UR5, URZ, UPT, UP0 ;  /* 0x000000ff0500728c */ /* 0x000fd2000bf05300 */
[----:B------:R-:W-:Y:S05]  /*0210*/  BRA.U !UP0, `(.L_x_3) ;  /* 0x0000000108107547 */ /* 0x000fea000b800000 */
[----:B-1----:R-:W1:Y:S01]  /*0220*/  LDC.64 R2, c[0x0][0x8a8] ;  /* 0x00022a00ff027b82 */ /* 0x002e620000000a00 */
[----:B------:R-:W1:Y:S02]  /*0230*/  LDCU.64 UR4, c[0x0][0x358] ;  /* 0x00006b00ff0477ac */ /* 0x000e640008000a00 */
[----:B-1----:R2:W5:Y:S01]  /*0240*/  LDG.E R70, desc[UR4][R2.64] ;  /* 0x0000000402467981 */ /* 0x002562000c1e1900 */
[----:B------:R-:W-:Y:S05]  /*0250*/  BRA `(.L_x_2) ;  /* 0x0000000000087947 */ /* 0x000fea0003800000 */
.L_x_3:
[----:B------:R-:W2:Y:S02]  /*0260*/  LDCU UR4, c[0x0][0x8a0] ;  /* 0x00011400ff0477ac */ /* 0x000ea40008000800 */
[----:B--2---:R-:W-:Y:S02]  /*0270*/  MOV R70, UR4 ;  /* 0x0000000400467c02 */ /* 0x004fe40008000f00 */
.L_x_2:
[----:B------:R-:W-:Y:S01]  /*0280*/  IMAD.U32 R0, RZ, RZ, UR13 ;  /* 0x0000000dff007e24 */ /* 0x000fe2000f8e00ff */
[----:B------:R-:W-:Y:S04]  /*0290*/  BSSY.RECONVERGENT B0, `(.L_x_4) ;  /* 0x000000c000007945 */ /* 0x000fe80003800200 */
[C---:B------:R-:W-:Y:S02]  /*02a0*/  ISETP.NE.OR P2, PT, R0.reuse, 0x1, !P1 ;  /* 0x000000010000780c */ /* 0x040fe40004f45670 */
[----:B------:R-:W-:-:S11]  /*02b0*/  ISETP.NE.OR P0, PT, R0, 0x3, !P1 ;  /* 0x000000030000780c */ /* 0x000fd60004f05670 */
[----:B------:R-:W-:Y:S05]  /*02c0*/  @P2 BRA `(.L_x_5) ;  /* 0x0000000000202947 */ /* 0x000fea0003800000 */
[----:B------:R-:W3:Y:S02]  /*02d0*/  LDCU.64 UR4, c[0x0][0x348] ;  /* 0x00006900ff0477ac */ /* 0x000ee40008000a00 */
[----:B---3--:R-:W-:Y:S02]  /*02e0*/  UIADD3 UR6, UP1, UPT, UR4, 0x80, URZ ;  /* 0x0000008004067890 */ /* 0x008fe4000ff3e0ff */
[----:B------:R-:W-:Y:S02]  /*02f0*/  UIADD3 UR4, UP0, UPT, UR4, 0x180, URZ ;  /* 0x0000018004047890 */ /* 0x000fe4000ff1e0ff */
[----:B------:R-:W-:Y:S02]  /*0300*/  UIADD3.X UR7, UPT, UPT, URZ, UR5, URZ, UP1, !UPT ;  /* 0x00000005ff077290 */ /* 0x000fe40008ffe4ff */
[----:B------:R-:W-:-:S07]  /*0310*/  UIADD3.X UR5, UPT, UPT, URZ, UR5, URZ, UP0, !UPT ;  /* 0x00000005ff057290 */ /* 0x000fce00087fe4ff */
[----:B------:R3:W-:Y:S02]  /*0320*/  UTMACCTL.PF [UR6] ;  /* 0x00000000060079b9 */ /* 0x0007e40008040000 */
[----:B------:R3:W-:Y:S02]  /*0330*/  UTMACCTL.PF [UR4] ;  /* 0x00000000040079b9 */ /* 0x0007e40008040000 */
[----:B---3--:R-:W-:Y:S01]  /*0340*/  NOP ;  /* 0x0000000000007918 */ /* 0x008fe20000000000 */
.L_x_5:
[----:B------:R-:W-:Y:S05]  /*0350*/  BSYNC.RECONVERGENT B0 ;  /* 0x0000000000007941 */ /* 0x000fea0003800200 */
.L_x_4:
[----:B------:R-:W-:Y:S04]  /*0360*/  BSSY.RECONVERGENT B0, `(.L_x_6) ;  /* 0x000000a000007945 */ /* 0x000fe80003800200 */
        /* <DEDUP_REMOVED lines=9> */
.L_x_7:
[----:B------:R-:W-:Y:S05]  /*0400*/  BSYNC.RECONVERGENT B0 ;  /* 0x0000000000007941 */ /* 0x000fea0003800200 */
.L_x_6:
[----:B------:R-:W3:Y:S01]  /*0410*/  LDCU.64 UR4, c[0x0][0x888] ;  /* 0x00011100ff0477ac */ /* 0x000ee20008000a00 */
[----:B------:R-:W-:Y:S02]  /*0420*/  UISETP.EQ.U32.AND UP1, UPT, UR8, URZ, UPT ;  /* 0x000000ff0800728c */ /* 0x000fe4000bf22070 */
[----:B------:R-:W-:Y:S02]  /*0430*/  UPLOP3.LUT UP3, UPT, UPT, UPT, UPT, 0x80, 0x8 ;  /* 0x000000000008789c */ /* 0x000fe40003f6f070 */
[----:B---3--:R-:W-:-:S04]  /*0440*/  UISETP.NE.U32.AND UP0, UPT, UR4, URZ, UPT ;  /* 0x000000ff0400728c */ /* 0x008fc8000bf05070 */
[----:B------:R-:W-:-:S04]  /*0450*/  UISETP.NE.AND.EX UP0, UPT, UR5, URZ, UPT, UP0 ;  /* 0x000000ff0500728c */ /* 0x000fc8000bf05300 */
[----:B------:R-:W-:-:S04]  /*0460*/  UISETP.EQ.OR.EX UP2, UPT, UR9, URZ, !UP0, UP1 ;  /* 0x000000ff0900728c */ /* 0x000fc8000c742710 */
[----:B------:R-:W-:-:S05]  /*0470*/  UP2UR UR60, UPR, URZ, 0x4 ;  /* 0x00000004ff3c7883 */ /* 0x000fca0008000000 */
[----:B------:R-:W-:Y:S07]  /*0480*/  BRA.U !UP2, `(.L_x_8) ;  /* 0x000000010a207547 */ /* 0x000fee000b800000 */
[----:B------:R-:W-:Y:S01]  /*0490*/  UISETP.NE.U32.AND UP1, UPT, UR8, URZ, UPT ;  /* 0x000000ff0800728c */ /* 0x000fe2000bf25070 */
[----:B-----5:R-:W-:Y:S01]  /*04a0*/  FSETP.NEU.AND P0, PT, R71, RZ, PT ;  /* 0x000000ff4700720b */ /* 0x020fe20003f0d000 */
[----:B------:R-:W-:Y:S02]  /*04b0*/  USEL UR4, URZ, 0xffffffff, UP0 ;  /* 0xffffffffff047887 */ /* 0x000fe40008000000 */
[----:B------:R-:W-:-:S10]  /*04c0*/  UISETP.NE.AND.EX UP1, UPT, UR9, URZ, UPT, UP1 ;  /* 0x000000ff0900728c */ /* 0x000fd4000bf25310 */
[----:B------:R-:W-:Y:S01]  /*04d0*/  VOTEU.ANY UP0, P0 ;  /* 0x0000000000ff7886 */ /* 0x000fe20000000100 */
[----:B------:R-:W-:-:S04]  /*04e0*/  @!UP1 USEL UR4, URZ, 0xffffffff, UP0 ;  /* 0xffffffffff049887 */ /* 0x000fc80008000000 */
[----:B------:R-:W-:-:S04]  /*04f0*/  ULOP3.LUT UR4, UR4, 0x1, URZ, 0xc0, !UPT ;  /* 0x0000000104047892 */ /* 0x000fc8000f8ec0ff */
[----:B------:R-:W-:-:S11]  /*0500*/  UISETP.NE.U32.AND UP3, UPT, UR4, 0x1, UPT ;  /* 0x000000010400788c */ /* 0x000fd6000bf65070 */
.L_x_8:
[----:B------:R-:W3:Y:S01]  /*0510*/  SHFL.IDX PT, R0, R142, RZ, 0x1f ;  /* 0x00001fff8e007589 */ /* 0x000ee200000e0000 */
[----:B------:R-:W-:-:S04]  /*0520*/  UISETP.NE.AND UP0, UPT, UR13, 0x2, UPT ;  /* 0x000000020d00788c */ /* 0x000fc8000bf05270 */
[----:B------:R-:W-:Y:S02]  /*0530*/  UISETP.EQ.AND UP1, UPT, UR33, URZ, !UP0 ;  /* 0x000000ff2100728c */ /* 0x000fe4000c722270 */
[----:B------:R-:W-:-:S04]  /*0540*/  USEL UR34, URZ, 0x1, UP0 ;  /* 0x00000001ff227887 */ /* 0x000fc80008000000 */
[----:B------:R-:W-:Y:S02]  /*0550*/  PLOP3.LUT P3, PT, P1, PT, UP1, 0x80, 0x8 ;  /* 0x000000000008781c */ /* 0x000fe40000f6f018 */
[----:B---3--:R-:W-:-:S13]  /*0560*/  ISETP.NE.AND P0, PT, R0, RZ, PT ;  /* 0x000000ff0000720c */ /* 0x008fda0003f05270 */
[----:B------:R-:W-:Y:S05]  /*0570*/  @P0 BRA `(.L_x_9) ;  /* 0x0000000000e40947 */ /* 0x000fea0003800000 */
[----:B------:R-:W-:Y:S01]  /*0580*/  ELECT P0, URZ, PT ;  /* 0x0000000000ff782f */ /* 0x000fe20003800000 */
[----:B------:R-:W-:-:S12]  /*0590*/  BSSY.RECONVERGENT B0, `(.L_x_9) ;  /* 0x0000037000007945 */ /* 0x000fd80003800200 */
[----:B------:R-:W-:Y:S05]  /*05a0*/  @!P0 BRA `(.L_x_10) ;  /* 0x0000000000d48947 */ /* 0x000fea0003800000 */
[----:B------:R-:W3:Y:S01]  /*05b0*/  S2UR UR5, SR_CgaCtaId ;  /* 0x00000000000579c3 */ /* 0x000ee20000008800 */
[----:B------:R-:W-:Y:S01]  /*05c0*/  UMOV UR4, 0x400 ;  /* 0x0000040000047882 */ /* 0x000fe20000000000 */
[----:B------:R-:W-:Y:S01]  /*05d0*/  UMOV UR8, 0x1 ;  /* 0x0000000100087882 */ /* 0x000fe20000000000 */
[----:B------:R-:W-:Y:S01]  /*05e0*/  UMOV UR6, 0x2 ;  /* 0x0000000200067882 */ /* 0x000fe20000000000 */
[----:B------:R-:W-:-:S04]  /*05f0*/  UIADD3 UR8, UPT, UPT, -UR8, 0x100000, URZ ;  /* 0x0010000008087890 */ /* 0x000fc8000fffe1ff */
[----:B------:R-:W-:Y:S02]  /*0600*/  USHF.L.U32 UR9, UR8, 0xb, URZ ;  /* 0x0000000b08097899 */ /* 0x000fe400080006ff */
[----:B------:R-:W-:Y:S02]  /*0610*/  USHF.L.U32 UR8, UR8, 0x1, URZ ;  /* 0x0000000108087899 */ /* 0x000fe400080006ff */
[----:B------:R-:W-:-:S04]  /*0620*/  UIADD3 UR6, UPT, UPT, -UR6, 0x100000, URZ ;  /* 0x0010000006067890 */ /* 0x000fc8000fffe1ff */
[----:B------:R-:W-:Y:S02]  /*0630*/  USHF.L.U32 UR7, UR6, 0xb, URZ ;  /* 0x0000000b06077899 */ /* 0x000fe400080006ff */
[----:B------:R-:W-:Y:S02]  /*0640*/  USHF.L.U32 UR6, UR6, 0x1, URZ ;  /* 0x0000000106067899 */ /* 0x000fe400080006ff */
[----:B---3--:R-:W-:Y:S01]  /*0650*/  ULEA UR4, UR5, UR4, 0x18 ;  /* 0x0000000405047291 */ /* 0x008fe2000f8ec0ff */
[----:B------:R-:W3:Y:S11]  /*0660*/  FENCE.VIEW.ASYNC.S ;  /* 0x00000000000073c6 */ /* 0x000ef60000000000 */
[----:B---3--:R3:W4:Y:S01]  /*0670*/  SYNCS.EXCH.64 URZ, [UR4], UR8 ;  /* 0x0000000804ff75b2 */ /* 0x0087220008000100 */
[----:B------:R3:W1:Y:S01]  /*0680*/  SYNCS.EXCH.64 URZ, [UR4+0xa0], UR6 ;  /* 0x0000a00604ff75b2 */ /* 0x0006620008000100 */
        /* <DEDUP_REMOVED lines=37> */
[----:B------:R3:W1:Y:S02]  /*08e0*/  SYNCS.EXCH.64 URZ, [UR4+0x138], UR6 ;  /* 0x0001380604ff75b2 */ /* 0x0006640008000100 */
[----:B---34-:R-:W-:Y:S01]  /*08f0*/  NOP ;  /* 0x0000000000007918 */ /* 0x018fe20000000000 */
.L_x_10:
[----:B------:R-:W-:Y:S05]  /*0900*/  BSYNC.RECONVERGENT B0 ;  /* 0x0000000000007941 */ /* 0x000fea0003800200 */
.L_x_9:
[----:B------:R-:W3:Y:S01]  /*0910*/  SHFL.IDX PT, R0, R142, RZ, 0x1f ;  /* 0x00001fff8e007589 */ /* 0x000ee200000e0000 */
[----:B------:R-:W-:Y:S01]  /*0920*/  NOP ;  /* 0x0000000000007918 */ /* 0x000fe20000000000 */
[----:B---3--:R-:W-:-:S13]  /*0930*/  ISETP.NE.AND P0, PT, R0, 0x1, PT ;  /* 0x000000010000780c */ /* 0x008fda0003f05270 */
[----:B------:R-:W-:Y:S05]  /*0940*/  @P0 BRA `(.L_x_11) ;  /* 0x0000000000400947 */ /* 0x000fea0003800000 */
        /* <DEDUP_REMOVED lines=9> */
[----:B------:R-:W-:Y:S01]  /*09e0*/  USHF.L.U32 UR6, UR6, 0x1, URZ ;  /* 0x0000000106067899 */ /* 0x000fe200080006ff */
[----:B------:R-:W-:Y:S01]  /*09f0*/  ELECT P0, URZ, PT ;  /* 0x0000000000ff782f */ /* 0x000fe20003800000 */
[----:B---3--:R-:W-:Y:S01]  /*0a00*/  ULEA UR4, UR5, UR4, 0x18 ;  /* 0x0000000405047291 */ /* 0x008fe2000f8ec0ff */
[----:B------:R-:W3:Y:S11]  /*0a10*/  FENCE.VIEW.ASYNC.S ;  /* 0x00000000000073c6 */ /* 0x000ef60000000000 */
[----:B---3--:R3:W4:Y:S01]  /*0a20*/  SYNCS.EXCH.64 URZ, [UR4+0x140], UR8 ;  /* 0x0001400804ff75b2 */ /* 0x0087220008000100 */
[----:B------:R3:W1:Y:S01]  /*0a30*/  SYNCS.EXCH.64 URZ, [UR4+0x148], UR6 ;  /* 0x0001480604ff75b2 */ /* 0x0006620008000100 */
[----:B------:R-:W-:Y:S01]  /*0a40*/  NOP ;  /* 0x0000000000007918 */ /* 0x000fe20000000000 */
.L_x_11:
[----:B------:R-:W2:Y:S01]  /*0a50*/  SHFL.IDX PT, R0, R142, RZ, 0x1f ;  /* 0x00001fff8e007589 */ /* 0x000ea200000e0000 */
[----:B------:R-:W-:Y:S01]  /*0a60*/  NOP ;  /* 0x0000000000007918 */ /* 0x000fe20000000000 */
[----:B--2---:R-:W-:-:S13]  /*0a70*/  ISETP.NE.AND P0, PT, R0, 0x3, PT ;  /* 0x000000030000780c */ /* 0x004fda0003f05270 */
[----:B------:R-:W-:Y:S05]  /*0a80*/  @P0 BRA `(.L_x_12) ;  /* 0x0000000000300947 */ /* 0x000fea0003800000 */
[----:B------:R-:W2:Y:S01]  /*0a90*/  S2UR UR5, SR_CgaCtaId ;  /* 0x00000000000579c3 */ /* 0x000ea20000008800 */
[----:B---3--:R-:W-:Y:S01]  /*0aa0*/  UMOV UR6, 0x400 ;  /* 0x0000040000067882 */ /* 0x008fe20000000000 */
[----:B------:R-:W-:Y:S01]  /*0ab0*/  UMOV UR4, 0x20 ;  /* 0x0000002000047882 */ /* 0x000fe20000000000 */
[----:B------:R-:W-:Y:S01]  /*0ac0*/  ELECT P0, URZ, PT ;  /* 0x0000000000ff782f */ /* 0x000fe20003800000 */
[----:B--2---:R-:W-:Y:S02]  /*0ad0*/  ULEA UR6, UR5, UR6, 0x18 ;  /* 0x0000000605067291 */ /* 0x004fe4000f8ec0ff */
[----:B------:R-:W-:-:S04]  /*0ae0*/  UIADD3 UR4, UPT, UPT, -UR4, 0x100000, URZ ;  /* 0x0010000004047890 */ /* 0x000fc8000fffe1ff */
[----:B------:R-:W-:Y:S02]  /*0af0*/  USHF.L.U32 UR5, UR4, 0xb, URZ ;  /* 0x0000000b04057899 */ /* 0x000fe400080006ff */
[----:B------:R-:W-:Y:S01]  /*0b00*/  USHF.L.U32 UR4, UR4, 0x1, URZ ;  /* 0x0000000104047899 */ /* 0x000fe200080006ff */
[----:B------:R-:W2:Y:S11]  /*0b10*/  FENCE.VIEW.ASYNC.S ;  /* 0x00000000000073c6 */ /* 0x000eb60000000000 */
[----:B--2---:R2:W3:Y:S01]  /*0b20*/  SYNCS.EXCH.64 URZ, [UR6+0x150], UR4 ;  /* 0x0001500406ff75b2 */ /* 0x0044e20008000100 */
[----:B------:R2:W1:Y:S01]  /*0b30*/  SYNCS.EXCH.64 URZ, [UR6+0x158], UR4 ;  /* 0x0001580406ff75b2 */ /* 0x0004620008000100 */
[----:B------:R-:W-:Y:S01]  /*0b40*/  NOP ;  /* 0x0000000000007918 */ /* 0x000fe20000000000 */
.L_x_12:
[----:B------:R-:W4:Y:S01]  /*0b50*/  SHFL.IDX PT, R0, R142, RZ, 0x1f ;  /* 0x00001fff8e007589 */ /* 0x000f2200000e0000 */
[----:B------:R-:W-:Y:S01]  /*0b60*/  NOP ;  /* 0x0000000000007918 */ /* 0x000fe20000000000 */
[----:B----4-:R-:W-:-:S13]  /*0b70*/  ISETP.NE.AND P0, PT, R0, 0x4, PT ;  /* 0x000000040000780c */ /* 0x010fda0003f05270 */
[----:B------:R-:W-:Y:S05]  /*0b80*/  @P0 BRA `(.L_x_13) ;  /* 0x00000000004c0947 */ /* 0x000fea0003800000 */
[----:B--2---:R-:W2:Y:S01]  /*0b90*/  S2UR UR5, SR_CgaCtaId ;  /* 0x00000000000579c3 */ /* 0x004ea20000008800 */
[----:B---3--:R-:W-:Y:S01]  /*0ba0*/  UMOV UR4, 0x3a0 ;  /* 0x000003a000047882 */ /* 0x008fe20000000000 */
[----:B------:R-:W-:Y:S01]  /*0bb0*/  UMOV UR6, 0x400 ;  /* 0x0000040000067882 */ /* 0x000fe20000000000 */
[----:B------:R-:W-:Y:S01]  /*0bc0*/  USEL UR4, UR4, 0x320, UP3 ;  /* 0x0000032004047887 */ /* 0x000fe20009800000 */
[----:B------:R-:W-:Y:S01]  /*0bd0*/  UMOV UR8, 0x1 ;  /* 0x0000000100087882 */ /* 0x000fe20000000000 */
[----:B------:R-:W-:Y:S01]  /*0be0*/  ELECT P0, URZ, PT ;  /* 0x0000000000ff782f */ /* 0x000fe20003800000 */
[----:B------:R-:W-:-:S04]  /*0bf0*/  UIADD3 UR8, UPT, UPT, -UR8, 0x100000, URZ ;  /* 0x0010000008087890 */ /* 0x000fc8000fffe1ff */
[----:B------:R-:W-:Y:S02]  /*0c00*/  USHF.L.U32 UR9, UR8, 0xb, URZ ;  /* 0x0000000b08097899 */ /* 0x000fe400080006ff */
[----:B------:R-:W-:Y:S02]  /*0c10*/  USHF.L.U32 UR8, UR8, 0x1, URZ ;  /* 0x0000000108087899 */ /* 0x000fe400080006ff */
[----:B--2---:R-:W-:Y:S02]  /*0c20*/  ULEA UR6, UR5, UR6, 0x18 ;  /* 0x0000000605067291 */ /* 0x004fe4000f8ec0ff */
[----:B------:R-:W-:-:S04]  /*0c30*/  UIADD3 UR4, UPT, UPT, -UR4, 0x100000, URZ ;  /* 0x0010000004047890 */ /* 0x000fc8000fffe1ff */
[----:B------:R-:W-:Y:S02]  /*0c40*/  USHF.L.U32 UR5, UR4, 0xb, URZ ;  /* 0x0000000b04057899 */ /* 0x000fe400080006ff */
[----:B------:R-:W-:Y:S01]  /*0c50*/  USHF.L.U32 UR4, UR4, 0x1, URZ ;  /* 0x0000000104047899 */ /* 0x000fe200080006ff */
[----:B------:R-:W2:Y:S03]  /*0c60*/  FENCE.VIEW.ASYNC.S ;  /* 0x00000000000073c6 */ /* 0x000ea60000000000 */
[----:B--2---:R4:W2:Y:S08]  /*0c70*/  SYNCS.EXCH.64 URZ, [UR6+0x160], UR8 ;  /* 0x0001600806ff75b2 */ /* 0x0048b00008000100 */
[----:B------:R4:W3:Y:S01]  /*0c80*/  SYNCS.EXCH.64 URZ, [UR6+0x170], UR4 ;  /* 0x0001700406ff75b2 */ /* 0x0008e20008000100 */
[----:B------:R4:W1:Y:S01]  /*0c90*/  SYNCS.EXCH.64 URZ, [UR6+0x168], UR8 ;  /* 0x0001680806ff75b2 */ /* 0x0008620008000100 */
[----:B------:R4:W1:Y:S02]  /*0ca0*/  SYNCS.EXCH.64 URZ, [UR6+0x178], UR4 ;  /* 0x0001780406ff75b2 */ /* 0x0008640008000100 */
[----:B----4-:R-:W-:Y:S01]  /*0cb0*/  NOP ;  /* 0x0000000000007918 */ /* 0x010fe20000000000 */
.L_x_13:
[----:B------:R-:W4:Y:S01]  /*0cc0*/  SHFL.IDX PT, R0, R142, RZ, 0x1f ;  /* 0x00001fff8e007589 */ /* 0x000f2200000e0000 */
[----:B------:R-:W-:Y:S01]  /*0cd0*/  NOP ;  /* 0x0000000000007918 */ /* 0x000fe20000000000 */
[----:B----4-:R-:W-:-:S13]  /*0ce0*/  ISETP.NE.AND P0, PT, R0, 0x5, PT ;  /* 0x000000050000780c */ /* 0x010fda0003f05270 */
[----:B------:R-:W-:Y:S05]  /*0cf0*/  @P0 BRA `(.L_x_14) ;  /* 0x0000000000580947 */ /* 0x000fea0003800000 */
[----:B--2---:R-:W2:Y:S01]  /*0d00*/  S2UR UR5, SR_CgaCtaId ;  /* 0x00000000000579c3 */ /* 0x004ea20000008800 */
[----:B---3--:R-:W-:Y:S01]  /*0d10*/  UMOV UR4, 0x400 ;  /* 0x0000040000047882 */ /* 0x008fe20000000000 */
        /* <DEDUP_REMOVED lines=9> */
[----:B--2---:R-:W-:Y:S01]  /*0db0*/  ULEA UR4, UR5, UR4, 0x18 ;  /* 0x0000000405047291 */ /* 0x004fe2000f8ec0ff */
[----:B------:R-:W2:Y:S11]  /*0dc0*/  FENCE.VIEW.ASYNC.S ;  /* 0x00000000000073c6 */ /* 0x000eb60000000000 */
[----:B--2---:R4:W2:Y:S01]  /*0dd0*/  SYNCS.EXCH.64 URZ, [UR4+0x180], UR6 ;  /* 0x0001800604ff75b2 */ /* 0x0048a20008000100 */
[----:B------:R4:W3:Y:S01]  /*0de0*/  SYNCS.EXCH.64 URZ, [UR4+0x1a0], UR8 ;  /* 0x0001a00804ff75b2 */ /* 0x0008e20008000100 */
[----:B------:R4:W1:Y:S01]  /*0df0*/  SYNCS.EXCH.64 URZ, [UR4+0x188], UR6 ;  /* 0x0001880604ff75b2 */ /* 0x0008620008000100 */
[----:B------:R4:W1:Y:S01]  /*0e00*/  SYNCS.EXCH.64 URZ, [UR4+0x1a8], UR8 ;  /* 0x0001a80804ff75b2 */ /* 0x0008620008000100 */
[----:B------:R4:W1:Y:S01]  /*0e10*/  SYNCS.EXCH.64 URZ, [UR4+0x190], UR6 ;  /* 0x0001900604ff75b2 */ /* 0x0008620008000100 */
[----:B------:R4:W1:Y:S01]  /*0e20*/  SYNCS.EXCH.64 URZ, [UR4+0x1b0], UR8 ;  /* 0x0001b00804ff75b2 */ /* 0x0008620008000100 */
[----:B------:R4:W1:Y:S01]  /*0e30*/  SYNCS.EXCH.64 URZ, [UR4+0x198], UR6 ;  /* 0x0001980604ff75b2 */ /* 0x0008620008000100 */
[----:B------:R4:W1:Y:S02]  /*0e40*/  SYNCS.EXCH.64 URZ, [UR4+0x1b8], UR8 ;  /* 0x0001b80804ff75b2 */ /* 0x0008640008000100 */
[----:B----4-:R-:W-:Y:S01]  /*0e50*/  NOP ;  /* 0x0000000000007918 */ /* 0x010fe20000000000 */
.L_x_14:
[----:B------:R-:W4:Y:S01]  /*0e60*/  SHFL.IDX PT, R0, R142, RZ, 0x1f ;  /* 0x00001fff8e007589 */ /* 0x000f2200000e0000 */
[----:B------:R-:W-:Y:S01]  /*0e70*/  ISETP.NE.OR P1, PT, RZ, UR13, !P1 ;  /* 0x0000000dff007c0c */ /* 0x000fe2000cf25670 */
[----:B------:R-:W-:Y:S01]  /*0e80*/  NOP ;  /* 0x0000000000007918 */ /* 0x000fe20000000000 */
[----:B----4-:R-:W-:-:S13]  /*0e90*/  ISETP.NE.AND P0, PT, R0, 0x3, PT ;  /* 0x000000030000780c */ /* 0x010fda0003f05270 */
[----:B------:R-:W-:Y:S05]  /*0ea0*/  @P0 BRA `(.L_x_15) ;  /* 0x0000000000380947 */ /* 0x000fea0003800000 */
[----:B--2---:R-:W2:Y:S01]  /*0eb0*/  S2UR UR5, SR_CgaCtaId ;  /* 0x00000000000579c3 */ /* 0x004ea20000008800 */
[----:B---3--:R-:W-:Y:S01]  /*0ec0*/  UMOV UR4, 0x400 ;  /* 0x0000040000047882 */ /* 0x008fe20000000000 */
[----:B------:R-:W-:Y:S01]  /*0ed0*/  UMOV UR6, 0x20 ;  /* 0x0000002000067882 */ /* 0x000fe20000000000 */
[----:B------:R-:W-:Y:S01]  /*0ee0*/  ELECT P0, URZ, PT ;  /* 0x0000000000ff782f */ /* 0x000fe20003800000 */
[----:B------:R-:W-:-:S04]  /*0ef0*/  UIADD3 UR6, UPT, UPT, -UR6, 0x100000, URZ ;  /* 0x0010000006067890 */ /* 0x000fc8000fffe1ff */
[----:B------:R-:W-:Y:S02]  /*0f00*/  USHF.L.U32 UR7, UR6, 0xb, URZ ;  /* 0x0000000b06077899 */ /* 0x000fe400080006ff */
[----:B------:R-:W-:Y:S02]  /*0f10*/  USHF.L.U32 UR6, UR6, 0x1, URZ ;  /* 0x0000000106067899 */ /* 0x000fe400080006ff */
[----:B--2---:R-:W-:Y:S01]  /*0f20*/  ULEA UR4, UR5, UR4, 0x18 ;  /* 0x0000000405047291 */ /* 0x004fe2000f8ec0ff */
[----:B------:R-:W2:Y:S11]  /*0f30*/  FENCE.VIEW.ASYNC.S ;  /* 0x00000000000073c6 */ /* 0x000eb60000000000 */
[----:B--2---:R4:W2:Y:S01]  /*0f40*/  SYNCS.EXCH.64 URZ, [UR4+0x1c0], UR6 ;  /* 0x0001c00604ff75b2 */ /* 0x0048a20008000100 */
[----:B------:R4:W3:Y:S01]  /*0f50*/  SYNCS.EXCH.64 URZ, [UR4+0x1d0], UR6 ;  /* 0x0001d00604ff75b2 */ /* 0x0008e20008000100 */
[----:B------:R4:W1:Y:S01]  /*0f60*/  SYNCS.EXCH.64 URZ, [UR4+0x1c8], UR6 ;  /* 0x0001c80604ff75b2 */ /* 0x0008620008000100 */
[----:B------:R4:W1:Y:S02]  /*0f70*/  SYNCS.EXCH.64 URZ, [UR4+0x1d8], UR6 ;  /* 0x0001d80604ff75b2 */ /* 0x0008640008000100 */
[----:B----4-:R-:W-:Y:S01]  /*0f80*/  NOP ;  /* 0x0000000000007918 */ /* 0x010fe20000000000 */
.L_x_15:
[----:B---3--:R-:W3:Y:S01]  /*0f90*/  S2UR UR7, SR_CgaCtaId ;  /* 0x00000000000779c3 */ /* 0x008ee20000008800 */
[----:B------:R-:W-:Y:S01]  /*0fa0*/  VOTEU.ALL UP0, P1 ;  /* 0x0000000000ff7886 */ /* 0x000fe20000800000 */
[----:B--2---:R-:W-:Y:S01]  /*0fb0*/  UMOV UR4, 0x20 ;  /* 0x0000002000047882 */ /* 0x004fe20000000000 */
[----:B------:R-:W-:Y:S01]  /*0fc0*/  NOP ;  /* 0x0000000000007918 */ /* 0x000fe20000000000 */
[----:B------:R-:W-:Y:S01]  /*0fd0*/  LOP3.LUT R0, R131, 0x1f, RZ, 0xc0, !PT ;  /* 0x0000001f83007812 */ /* 0x000fe200078ec0ff */
[----:B------:R-:W-:Y:S01]  /*0fe0*/  UISETP.NE.AND UP4, UPT, UR13, URZ, UPT ;  /* 0x000000ff0d00728c */ /* 0x000fe2000bf85270 */
[----:B------:R-:W-:Y:S01]  /*0ff0*/  @!UP0 UMOV UR6, 0x400 ;  /* 0x0000040000068882 */ /* 0x000fe20000000000 */
[----:B------:R-:W-:-:S04]  /*1000*/  @!UP0 UIADD3 UR4, UPT, UPT, -UR4, 0x100000, URZ ;  /* 0x0010000004048890 */ /* 0x000fc8000fffe1ff */
[----:B------:R-:W-:Y:S02]  /*1010*/  @!UP0 USHF.L.U32 UR5, UR4, 0xb, URZ ;  /* 0x0000000b04058899 */ /* 0x000fe400080006ff */
[----:B------:R-:W-:Y:S02]  /*1020*/  @!UP0 USHF.L.U32 UR4, UR4, 0x1, URZ ;  /* 0x0000000104048899 */ /* 0x000fe400080006ff */
[----:B---3--:R-:W-:Y:S01]  /*1030*/  @!UP0 ULEA UR6, UR7, UR6, 0x18 ;  /* 0x0000000607068291 */ /* 0x008fe2000f8ec0ff */
[----:B------:R-:W2:Y:S01]  /*1040*/  LDCU UR7, c[0x0][0x36c] ;  /* 0x00006d80ff0777ac */ /* 0x000ea20008000800 */
[----:B------:R-:W-:Y:S01]  /*1050*/  VOTEU.ALL UP0, P1 ;  /* 0x0000000000ff7886 */ /* 0x000fe20000800000 */
[----:B------:R-:W3:Y:S09]  /*1060*/  FENCE.VIEW.ASYNC.S ;  /* 0x00000000000073c6 */ /* 0x000ef20000000000 */
[----:B---3--:R3:W4:Y:S01]  /*1070*/  @!UP0 SYNCS.EXCH.64 URZ, [UR6+0x1e0], UR4 ;  /* 0x0001e00406ff85b2 */ /* 0x0087220008000100 */
[----:B--2---:R-:W-:-:S09]  /*1080*/  UISETP.EQ.U32.AND UP5, UPT, UR7, 0x1, UPT ;  /* 0x000000010700788c */ /* 0x004fd2000bfa2070 */
[----:B---3--:R-:W-:Y:S05]  /*1090*/  BRA.U !UP5, `(.L_x_16) ;  /* 0x000000010d087547 */ /* 0x008fea000b800000 */
[----:B-1--4-:R-:W-:Y:S01]  /*10a0*/  UCGABAR_ARV ;  /* 0x00000000000079c7 */ /* 0x012fe20008000000 */
[----:B------:R-:W-:Y:S05]  /*10b0*/  BRA `(.L_x_17) ;  /* 0x0000000000047947 */ /* 0x000fea0003800000 */
.L_x_16:
[----:B-1--4-:R-:W-:Y:S01]  /*10c0*/  NOP ;  /* 0x0000000000007918 */ /* 0x012fe20000000000 */
.L_x_17:
[----:B------:R-:W1:Y:S01]  /*10d0*/  S2UR UR19, SR_CTAID.X ;  /* 0x00000000001379c3 */ /* 0x000e620000002500 */
[----:B------:R-:W-:-:S05]  /*10e0*/  CS2R.32 R3, SR_CgaSize ;  /* 0x0000000000037805 */ /* 0x000fca0000008a00 */
[----:B------:R-:W-:-:S05]  /*10f0*/  IMAD R3, R3, -0xa0, RZ ;  /* 0xffffff6003037824 */ /* 0x000fca00078e02ff */
[----:B------:R-:W-:-:S14]  /*1100*/  R2UR UR5, R3 ;  /* 0x00000000030572ca */ /* 0x000fdc00000e0000 */
[----:B------:R-:W2:Y:S01]  /*1110*/  LDCU UR5, c[0x0][UR5+0x2b0] ;  /* 0x00005600050577ac */ /* 0x000ea20008000800 */
[----:B------:R-:W-:-:S05]  /*1120*/  CS2R.32 R3, SR_CgaSize ;  /* 0x0000000000037805 */ /* 0x000fca0000008a00 */
[----:B------:R-:W-:-:S05]  /*1130*/  IMAD R3, R3, -0xa0, RZ ;  /* 0xffffff6003037824 */ /* 0x000fca00078e02ff */
[----:B------:R-:W-:-:S14]  /*1140*/  R2UR UR4, R3 ;  /* 0x00000000030472ca */ /* 0x000fdc00000e0000 */
[----:B------:R-:W3:Y:S01]  /*1150*/  LDCU UR4, c[0x0][UR4+0x2b4] ;  /* 0x00005680040477ac */ /* 0x000ee20008000800 */
[----:B------:R-:W4:Y:S01]  /*1160*/  S2UR UR7, SR_CTAID.Y ;  /* 0x00000000000779c3 */ /* 0x000f220000002600 */
[----:B------:R-:W3:Y:S01]  /*1170*/  LDCU UR18, c[0x0][0xb24] ;  /* 0x00016480ff1277ac */ /* 0x000ee20008000800 */
[----:B------:R-:W-:-:S05]  /*1180*/  CS2R.32 R3, SR_CgaSize ;  /* 0x0000000000037805 */ /* 0x000fca0000008a00 */
[----:B------:R-:W-:-:S05]  /*1190*/  IMAD R3, R3, -0xa0, RZ ;  /* 0xffffff6003037824 */ /* 0x000fca00078e02ff */
[----:B------:R-:W-:-:S14]  /*11a0*/  R2UR UR58, R3 ;  /* 0x00000000033a72ca */ /* 0x000fdc00000e0000 */
[----:B------:R-:W3:Y:S01]  /*11b0*/  LDCU UR58, c[0x0][UR58+0x2a0] ;  /* 0x000054003a3a77ac */ /* 0x000ee20008000800 */
[----:B------:R-:W3:Y:S01]  /*11c0*/  S2UR UR8, SR_CgaCtaId ;  /* 0x00000000000879c3 */ /* 0x000ee20000008800 */
[----:B------:R-:W-:-:S05]  /*11d0*/  CS2R.32 R3, SR_CgaSize ;  /* 0x0000000000037805 */ /* 0x000fca0000008a00 */
[----:B------:R-:W-:-:S05]  /*11e0*/  IMAD R3, R3, -0xa0, RZ ;  /* 0xffffff6003037824 */ /* 0x000fca00078e02ff */
[----:B------:R-:W-:-:S14]  /*11f0*/  R2UR UR55, R3 ;  /* 0x00000000033772ca */ /* 0x000fdc00000e0000 */
[----:B------:R-:W3:Y:S01]  /*1200*/  LDCU UR55, c[0x0][UR55+0x2a4] ;  /* 0x00005480373777ac */ /* 0x000ee20008000800 */
[----:B------:R-:W-:Y:S01]  /*1210*/  UISETP.GT.U32.AND UP0, UPT, UR33, 0xffff, UPT ;  /* 0x0000ffff2100788c */ /* 0x000fe2000bf04070 */
[----:B------:R-:W-:Y:S01]  /*1220*/  UMOV UR27, 0x5 ;  /* 0x00000005001b7882 */ /* 0x000fe20000000000 */
[----:B-1----:R-:W-:Y:S01]  /*1230*/  I2FP.F32.U32 R3, UR19 ;  /* 0x0000001300037c45 */ /* 0x002fe20008201000 */
[----:B------:R-:W1:Y:S01]  /*1240*/  S2UR UR36, SR_CTAID.Z ;  /* 0x00000000002479c3 */ /* 0x000e620000002700 */
[----:B------:R-:W1:Y:S03]  /*1250*/  LDCU UR40, c[0x0][0xb24] ;  /* 0x00016480ff2877ac */ /* 0x000e660008000800 */
[----:B--2---:R-:W-:Y:S01]  /*1260*/  FMUL R3, R3, UR5 ;  /* 0x0000000503037c20 */ /* 0x004fe20008400000 */
[----:B------:R-:W-:Y:S01]  /*1270*/  USEL UR5, UR33, 0xffff, !UP0 ;  /* 0x0000ffff21057887 */ /* 0x000fe2000c000000 */
[----:B----4-:R-:W-:Y:S01]  /*1280*/  I2FP.F32.U32 R2, UR7 ;  /* 0x0000000700027c45 */ /* 0x010fe20008201000 */
[----:B------:R-:W2:Y:S03]  /*1290*/  LDCU UR26, c[0x0][0xb30] ;  /* 0x00016600ff1a77ac */ /* 0x000ea60008000800 */
[----:B------:R-:W4:Y:S01]  /*12a0*/  F2I.U32.TRUNC.NTZ R3, R3 ;  /* 0x0000000300037305 */ /* 0x000f22000020f000 */
[----:B---3--:R-:W-:Y:S01]  /*12b0*/  FMUL R2, R2, UR4 ;  /* 0x0000000402027c20 */ /* 0x008fe20008400000 */
[----:B------:R-:W-:-:S02]  /*12c0*/  ULOP3.LUT UR24, UR5, 0xffff, URZ, 0xc0, !UPT ;  /* 0x0000ffff05187892 */ /* 0x000fc4000f8ec0ff */
[----:B------:R-:W-:Y:S02]  /*12d0*/  USHF.L.U32 UR28, UR8, 0xb, URZ ;  /* 0x0000000b081c7899 */ /* 0x000fe400080006ff */
[----:B------:R-:W-:Y:S02]  /*12e0*/  UISETP.GE.AND UP2, UPT, UR18, 0x1, UPT ;  /* 0x000000011200788c */ /* 0x000fe4000bf46270 */
[----:B------:R-:W3:Y:S01]  /*12f0*/  F2I.U32.TRUNC.NTZ R2, R2 ;  /* 0x0000000200027305 */ /* 0x000ee2000020f000 */
[----:B------:R-:W-:Y:S01]  /*1300*/  UMOV UR45, UR7 ;  /* 0x00000007002d7c82 */ /* 0x000fe20008000000 */
[----:B------:R-:W-:Y:S01]  /*1310*/  UMOV UR46, UR19 ;  /* 0x00000013002e7c82 */ /* 0x000fe20008000000 */
[----:B----4-:R-:W-:Y:S02]  /*1320*/  R2UR UR4, R3 ;  /* 0x00000000030472ca */ /* 0x010fe400000e0000 */
[----:B------:R-:W-:Y:S02]  /*1330*/  PRMT R3, RZ, 0x7610, R3 ;  /* 0x00007610ff037816 */ /* 0x000fe40000000003 */
[----:B---3--:R-:W-:-:S02]  /*1340*/  R2UR UR6, R2 ;  /* 0x00000000020672ca */ /* 0x008fc400000e0000 */
[----:B------:R-:W-:-:S07]  /*1350*/  PRMT R2, RZ, 0x7610, R2 ;  /* 0x00007610ff027816 */ /* 0x000fce0000000002 */
[----:B------:R-:W-:-:S04]  /*1360*/  UIADD3 UR5, UPT, UPT, -UR4, URZ, URZ ;  /* 0x000000ff04057290 */ /* 0x000fc8000fffe1ff */
[----:B------:R-:W-:Y:S02]  /*1370*/  UIMAD UR58, UR58, UR5, UR19 ;  /* 0x000000053a3a72a4 */ /* 0x000fe4000f8e0213 */
[----:B------:R-:W-:-:S04]  /*1380*/  UIADD3 UR4, UPT, UPT, -UR6, URZ, URZ ;  /* 0x000000ff06047290 */ /* 0x000fc8000fffe1ff */
[----:B------:R-:W-:Y:S01]  /*1390*/  UIMAD UR55, UR55, UR4, UR7 ;  /* 0x00000004373772a4 */ /* 0x000fe2000f8e0207 */
[----:B-12---:R-:W-:Y:S11]  /*13a0*/  BRA.U UP4, `(.L_x_18) ;  /* 0x00000001043c7547 */ /* 0x006ff6000b800000 */
[----:B------:R-:W-:Y:S02]  /*13b0*/  UISETP.GT.U32.AND UP0, UPT, UR58, 0x1, UPT ;  /* 0x000000013a00788c */ /* 0x000fe4000bf04070 */
[----:B------:R-:W-:Y:S02]  /*13c0*/  ULOP3.LUT UR4, UR58, 0xfffffffe, URZ, 0xc0, !UPT ;  /* 0xfffffffe3a047892 */ /* 0x000fe4000f8ec0ff */
[----:B------:R-:W-:Y:S02]  /*13d0*/  UISETP.NE.AND UP1, UPT, UR55, URZ, UP0 ;  /* 0x000000ff3700728c */ /* 0x000fe40008725270 */
[----:B------:R-:W-:Y:S02]  /*13e0*/  UISETP.NE.AND UP0, UPT, UR55, 0x1, UP0 ;  /* 0x000000013700788c */ /* 0x000fe40008705270 */
[----:B------:R-:W-:Y:S02]  /*13f0*/  USEL UR7, URZ, 0x1, UP1 ;  /* 0x00000001ff077887 */ /* 0x000fe40008800000 */
[----:B------:R-:W-:-:S02]  /*1400*/  USEL UR6, URZ, 0x4, UP0 ;  /* 0x00000004ff067887 */ /* 0x000fc40008000000 */
[----:B------:R-:W-:Y:S02]  /*1410*/  USEL UR5, URZ, 0x2, UP1 ;  /* 0x00000002ff057887 */ /* 0x000fe40008800000 */
[----:B------:R-:W-:Y:S02]  /*1420*/  ULEA UR4, UR55, UR4, 0x1 ;  /* 0x0000000437047291 */ /* 0x000fe4000f8e08ff */
[----:B------:R-:W-:Y:S02]  /*1430*/  USEL UR8, URZ, 0x8, UP0 ;  /* 0x00000008ff087887 */ /* 0x000fe40008000000 */
[----:B------:R-:W-:-:S03]  /*1440*/  UIADD3 UR5, UPT, UPT, UR5, UR6, UR7 ;  /* 0x0000000605057290 */ /* 0x000fc6000fffe007 */
[----:B------:R-:W-:Y:S01]  /*1450*/  UMOV UR6, 0x3 ;  /* 0x0000000300067882 */ /* 0x000fe20000000000 */
[----:B------:R-:W-:Y:S02]  /*1460*/  UIADD3 UR5, UPT, UPT, UR5, UR8, URZ ;  /* 0x0000000805057290 */ /* 0x000fe4000fffe0ff */
[----:B------:R-:W-:-:S04]  /*1470*/  USHF.L.U32 UR4, UR6, UR4, URZ ;  /* 0x0000000406047299 */ /* 0x000fc800080006ff */
[----:B------:R-:W-:Y:S02]  /*1480*/  MOV R3, UR5 ;  /* 0x0000000500037c02 */ /* 0x000fe40008000f00 */
[----:B------:R-:W-:Y:S02]  /*1490*/  MOV R2, UR4 ;  /* 0x0000000400027c02 */ /* 0x000fe40008000f00 */
.L_x_18:
[----:B------:R-:W-:Y:S05]  /*14a0*/  BRA.U !UP2, `(.L_x_19) ;  /* 0x000000010ad07547 */ /* 0x000fea000b800000 */
[----:B------:R-:W1:Y:S01]  /*14b0*/  LDCU.128 UR20, c[0x0][0xb10] ;  /* 0x00016200ff1477ac */ /* 0x000e620008000c00 */
[----:B------:R-:W2:Y:S01]  /*14c0*/  LDCU UR12, c[0x0][0x370] ;  /* 0x00006e00ff0c77ac */ /* 0x000ea20008000800 */
[----:B------:R-:W3:Y:S01]  /*14d0*/  LDCU UR5, c[0x0][0x374] ;  /* 0x00006e80ff0577ac */ /* 0x000ee20008000800 */
[----:B------:R-:W4:Y:S01]  /*14e0*/  LDCU UR25, c[0x0][0xb0c] ;  /* 0x00016180ff1977ac */ /* 0x000f220008000800 */
[----:B------:R-:W4:Y:S01]  /*14f0*/  LDCU UR4, c[0x0][0xb20] ;  /* 0x00016400ff0477ac */ /* 0x000f220008000800 */
[----:B------:R-:W4:Y:S01]  /*1500*/  LDCU.64 UR16, c[0x0][0xb28] ;  /* 0x00016500ff1077ac */ /* 0x000f220008000a00 */
[----:B-1----:R-:W-:Y:S02]  /*1510*/  UISETP.NE.AND UP0, UPT, UR22, 0x1, UPT ;  /* 0x000000011600788c */ /* 0x002fe4000bf05270 */
[----:B---3--:R-:W-:Y:S02]  /*1520*/  UIMAD.WIDE.U32 UR6, UR5, UR23, URZ ;  /* 0x00000017050672a5 */ /* 0x008fe4000f8e00ff */
[----:B--2---:R-:W-:-:S02]  /*1530*/  UIMAD.WIDE.U32 UR8, UR12, UR20, URZ ;  /* 0x000000140c0872a5 */ /* 0x004fc4000f8e00ff */
[----:B----4-:R-:W-:Y:S02]  /*1540*/  UISETP.NE.AND UP1, UPT, UR25, 0x1, UPT ;  /* 0x000000011900788c */ /* 0x010fe4000bf25270 */
[----:B------:R-:W-:Y:S01]  /*1550*/  UISETP.NE.AND UP2, UPT, UR18, 0x1, UPT ;  /* 0x000000011200788c */ /* 0x000fe2000bf45270 */
[----:B------:R-:W-:Y:S02]  /*1560*/  UMOV UR6, UR7 ;  /* 0x0000000700067c82 */ /* 0x000fe40008000000 */
[----:B------:R-:W-:Y:S01]  /*1570*/  UMOV UR8, UR9 ;  /* 0x0000000900087c82 */ /* 0x000fe20008000000 */
[----:B------:R-:W-:Y:S02]  /*1580*/  @UP0 USHF.R.U32.HI UR5, URZ, UR4, UR6 ;  /* 0x00000004ff050299 */ /* 0x000fe40008011606 */
[----:B------:R-:W-:Y:S02]  /*1590*/  UIMAD.WIDE.U32 UR14, UR45, UR23, URZ ;  /* 0x000000172d0e72a5 */ /* 0x000fe4000f8e00ff */
[----:B------:R-:W-:-:S02]  /*15a0*/  UIMAD.WIDE.U32 UR6, UR5, UR16, URZ ;  /* 0x00000010050672a5 */ /* 0x000fc4000f8e00ff */
[----:B------:R-:W-:Y:S02]  /*15b0*/  @UP1 USHF.R.U32.HI UR12, URZ, UR21, UR8 ;  /* 0x00000015ff0c1299 */ /* 0x000fe40008011608 */
[----:B------:R-:W-:Y:S02]  /*15c0*/  UIMAD.WIDE.U32 UR10, UR19, UR20, URZ ;  /* 0x00000014130a72a5 */ /* 0x000fe4000f8e00ff */
[----:B------:R-:W-:Y:S01]  /*15d0*/  UIMAD.WIDE.U32 UR8, UR12, UR16, URZ ;  /* 0x000000100c0872a5 */ /* 0x000fe2000f8e00ff */
[----:B------:R-:W-:Y:S01]  /*15e0*/  UMOV UR14, UR15 ;  /* 0x0000000f000e7c82 */ /* 0x000fe20008000000 */
[----:B------:R-:W-:Y:S01]  /*15f0*/  UMOV UR6, UR7 ;  /* 0x0000000700067c82 */ /* 0x000fe20008000000 */
[----:B------:R-:W-:Y:S02]  /*1600*/  USHF.R.U32.HI UR14, URZ, UR4, UR14 ;  /* 0x00000004ff0e7299 */ /* 0x000fe4000801160e */
[----:B------:R-:W-:Y:S01]  /*1610*/  @UP2 USHF.R.U32.HI UR5, URZ, UR17, UR6 ;  /* 0x00000011ff052299 */ /* 0x000fe20008011606 */
[----:B------:R-:W-:-:S02]  /*1620*/  UMOV UR10, UR11 ;  /* 0x0000000b000a7c82 */ /* 0x000fc40008000000 */
[----:B------:R-:W-:Y:S01]  /*1630*/  UMOV UR6, UR9 ;  /* 0x0000000900067c82 */ /* 0x000fe20008000000 */
[----:B------:R-:W-:Y:S02]  /*1640*/  USHF.R.U32.HI UR10, URZ, UR21, UR10 ;  /* 0x00000015ff0a7299 */ /* 0x000fe4000801160a */
[----:B------:R-:W-:Y:S02]  /*1650*/  @UP2 USHF.R.U32.HI UR12, URZ, UR17, UR6 ;  /* 0x00000011ff0c2299 */ /* 0x000fe40008011606 */
[----:B------:R-:W-:Y:S02]  /*1660*/  USEL UR4, UR45, UR14, !UP0 ;  /* 0x0000000e2d047287 */ /* 0x000fe4000c000000 */
[----:B------:R-:W-:Y:S02]  /*1670*/  UIMAD UR6, UR5, UR18, URZ ;  /* 0x00000012050672a4 */ /* 0x000fe4000f8e02ff */
[----:B------:R-:W-:Y:S02]  /*1680*/  USEL UR5, UR19, UR10, !UP1 ;  /* 0x0000000a13057287 */ /* 0x000fe4000c800000 */
[----:B------:R-:W-:-:S02]  /*1690*/  UIMAD UR8, UR12, UR18, URZ ;  /* 0x000000120c0872a4 */ /* 0x000fc4000f8e02ff */
[----:B------:R-:W-:Y:S02]  /*16a0*/  UISETP.GE.AND UP0, UPT, UR4, UR6, UPT ;  /* 0x000000060400728c */ /* 0x000fe4000bf06270 */
[----:B------:R-:W-:Y:S02]  /*16b0*/  UIMAD.WIDE.U32 UR6, UR4, UR16, URZ ;  /* 0x00000010040672a5 */ /* 0x000fe4000f8e00ff */
[----:B------:R-:W-:Y:S02]  /*16c0*/  UISETP.GE.OR UP0, UPT, UR5, UR8, UP0 ;  /* 0x000000080500728c */ /* 0x000fe40008706670 */
[----:B------:R-:W-:Y:S02]  /*16d0*/  UIMAD.WIDE.U32 UR8, UR5, UR16, URZ ;  /* 0x00000010050872a5 */ /* 0x000fe4000f8e00ff */
[----:B------:R-:W-:Y:S02]  /*16e0*/  USHF.R.U32.HI UR7, URZ, UR17, UR7 ;  /* 0x00000011ff077299 */ /* 0x000fe40008011607 */
[----:B------:R-:W-:-:S02]  /*16f0*/  UIADD3 UR10, UPT, UPT, -UR4, URZ, URZ ;  /* 0x000000ff040a7290 */ /* 0x000fc4000fffe1ff */
[----:B------:R-:W-:Y:S02]  /*1700*/  USEL UR7, UR4, UR7, !UP2 ;  /* 0x0000000704077287 */ /* 0x000fe4000d000000 */
[----:B------:R-:W-:Y:S01]  /*1710*/  UIADD3 UR46, UPT, UPT, -UR5, URZ, URZ ;  /* 0x000000ff052e7290 */ /* 0x000fe2000fffe1ff */
[----:B------:R-:W-:Y:S01]  /*1720*/  @!UP0 UMOV UR6, UR9 ;  /* 0x0000000900068c82 */ /* 0x000fe20008000000 */
[----:B------:R-:W-:Y:S02]  /*1730*/  UIADD3 UR8, UPT, UPT, -UR7, URZ, URZ ;  /* 0x000000ff07087290 */ /* 0x000fe4000fffe1ff */
[----:B------:R-:W-:Y:S02]  /*1740*/  @!UP0 USHF.R.U32.HI UR6, URZ, UR17, UR6 ;  /* 0x00000011ff068299 */ /* 0x000fe40008011606 */
[----:B------:R-:W-:Y:S02]  /*1750*/  UIMAD UR8, UR18, UR8, UR4 ;  /* 0x00000008120872a4 */ /* 0x000fe4000f8e0204 */
[----:B------:R-:W-:-:S02]  /*1760*/  @!UP0 USEL UR6, UR5, UR6, !UP2 ;  /* 0x0000000605068287 */ /* 0x000fc4000d000000 */
[----:B------:R-:W-:Y:S02]  /*1770*/  UIMAD UR45, UR22, UR10, UR45 ;  /* 0x0000000a162d72a4 */ /* 0x000fe4000f8e022d */
[----:B------:R-:W-:Y:S02]  /*1780*/  @!UP0 UIADD3 UR7, UPT, UPT, UR7, -UR6, URZ ;  /* 0x8000000607078290 */ /* 0x000fe4000fffe0ff */
[----:B------:R-:W-:Y:S02]  /*1790*/  @!UP0 UIMAD UR6, UR8, UR12, UR6 ;  /* 0x0000000c080682a4 */ /* 0x000fe4000f8e0206 */
[----:B------:R-:W-:Y:S02]  /*17a0*/  @!UP0 UIMAD UR4, UR7, UR18, UR5 ;  /* 0x00000012070482a4 */ /* 0x000fe4000f8e0205 */
[----:B------:R-:W-:Y:S02]  /*17b0*/  UIMAD UR46, UR25, UR46, UR19 ;  /* 0x0000002e192e72a4 */ /* 0x000fe4000f8e0213 */
[----:B------:R-:W-:Y:S01]  /*17c0*/  UIMAD UR45, UR4, UR22, UR45 ;  /* 0x00000016042d72a4 */ /* 0x000fe2000f8e022d */
[----:B------:R-:W-:-:S02]  /*17d0*/  @!UP0 UMOV UR5, UR6 ;  /* 0x0000000600058c82 */ /* 0x000fc40008000000 */
[----:B------:R-:W-:-:S12]  /*17e0*/  UIMAD UR46, UR5, UR25, UR46 ;  /* 0x00000019052e72a4 */ /* 0x000fd8000f8e022e */
.L_x_19:
[----:B------:R-:W-:Y:S02]  /*17f0*/  UISETP.NE.AND UP1, UPT, UR26, 0x1, UPT ;  /* 0x000000011a00788c */ /* 0x000fe4000bf25270 */
[----:B------:R-:W-:Y:S02]  /*1800*/  UISETP.NE.AND UP0, UPT, UR13, 0x2, UPT ;  /* 0x000000020d00788c */ /* 0x000fe4000bf05270 */
[----:B------:R-:W-:Y:S02]  /*1810*/  ULOP3.LUT UR28, UR28, 0x1000, URZ, 0xc0, !UPT ;  /* 0x000010001c1c7892 */ /* 0x000fe4000f8ec0ff */
[----:B------:R-:W-:-:S03]  /*1820*/  USHF.L.U32 UR24, UR27, UR24, URZ ;  /* 0x000000181b187299 */ /* 0x000fc600080006ff */
[----:B------:R-:W-:Y:S09]  /*1830*/  BRA.U UP1, `(.L_x_20) ;  /* 0x0000000101447547 */ /* 0x000ff2000b800000 */
[----:B------:R-:W1:Y:S01]  /*1840*/  LDCU.128 UR8, c[0x0][0xb10] ;  /* 0x00016200ff0877ac */ /* 0x000e620008000c00 */
[----:B------:R-:W2:Y:S01]  /*1850*/  LDCU UR12, c[0x0][0xb0c] ;  /* 0x00016180ff0c77ac */ /* 0x000ea20008000800 */
[----:B------:R-:W3:Y:S01]  /*1860*/  LDCU UR14, c[0x0][0xb20] ;  /* 0x00016400ff0e77ac */ /* 0x000ee20008000800 */
[----:B-1----:R-:W-:Y:S02]  /*1870*/  UIMAD.WIDE.U32 UR6, UR46, UR8, URZ ;  /* 0x000000082e0672a5 */ /* 0x002fe4000f8e00ff */
[----:B------:R-:W-:Y:S02]  /*1880*/  UIMAD.WIDE.U32 UR4, UR45, UR11, URZ ;  /* 0x0000000b2d0472a5 */ /* 0x000fe4000f8e00ff */
[----:B--2---:R-:W-:Y:S02]  /*1890*/  UISETP.NE.AND UP2, UPT, UR12, 0x1, UPT ;  /* 0x000000010c00788c */ /* 0x004fe4000bf45270 */
[----:B------:R-:W-:Y:S01]  /*18a0*/  UISETP.NE.AND UP1, UPT, UR10, 0x1, UPT ;  /* 0x000000010a00788c */ /* 0x000fe2000bf25270 */
[----:B------:R-:W-:-:S02]  /*18b0*/  UMOV UR6, UR7 ;  /* 0x0000000700067c82 */ /* 0x000fc40008000000 */
[----:B------:R-:W-:Y:S01]  /*18c0*/  UMOV UR4, UR5 ;  /* 0x0000000500047c82 */ /* 0x000fe20008000000 */
[----:B------:R-:W-:Y:S02]  /*18d0*/  USHF.R.U32.HI UR6, URZ, UR9, UR6 ;  /* 0x00000009ff067299 */ /* 0x000fe40008011606 */
[----:B---3--:R-:W-:Y:S02]  /*18e0*/  USHF.R.U32.HI UR4, URZ, UR14, UR4 ;  /* 0x0000000eff047299 */ /* 0x008fe40008011604 */
[----:B------:R-:W-:Y:S02]  /*18f0*/  USEL UR5, UR46, UR6, !UP2 ;  /* 0x000000062e057287 */ /* 0x000fe4000d000000 */
[----:B------:R-:W-:-:S04]  /*1900*/  USEL UR4, UR45, UR4, !UP1 ;  /* 0x000000042d047287 */ /* 0x000fc8000c800000 */
[----:B------:R-:W-:Y:S02]  /*1910*/  UIADD3 UR6, UPT, UPT, -UR4, UR5, URZ ;  /* 0x0000000504067290 */ /* 0x000fe4000fffe1ff */
[----:B------:R-:W-:Y:S02]  /*1920*/  UIADD3 UR4, UPT, UPT, UR4, -UR5, URZ ;  /* 0x8000000504047290 */ /* 0x000fe4000fffe0ff */
[----:B------:R-:W-:Y:S02]  /*1930*/  UIMAD UR45, UR6, UR10, UR45 ;  /* 0x0000000a062d72a4 */ /* 0x000fe4000f8e022d */
[----:B------:R-:W-:-:S12]  /*1940*/  UIMAD UR46, UR4, UR12, UR46 ;  /* 0x0000000c042e72a4 */ /* 0x000fd8000f8e022e */
.L_x_20:
[----:B------:R-:W-:Y:S05]  /*1950*/  BRA.U !UP5, `(.L_x_21) ;  /* 0x000000010d0c7547 */ /* 0x000fea000b800000 */
[----:B------:R-:W-:Y:S01]  /*1960*/  UCGABAR_WAIT ;  /* 0x0000000000007dc7 */ /* 0x000fe20008000000 */
[----:B------:R-:W-:Y:S01]  /*1970*/  CCTL.IVALL ;  /* 0x00000000ff00798f */ /* 0x000fe20002000000 */
[----:B------:R-:W-:Y:S05]  /*1980*/  BRA `(.L_x_22) ;  /* 0x0000000000047947 */ /* 0x000fea0003800000 */
.L_x_21:
[----:B------:R-:W-:Y:S06]  /*1990*/  BAR.SYNC.DEFER_BLOCKING 0x0 ;  /* 0x0000000000007b1d */ /* 0x000fec0000010000 */
.L_x_22:
[----:B------:R-:W-:Y:S05]  /*19a0*/  BRA.U UP0, `(.L_x_23) ;  /* 0x0000001d00207547 */ /* 0x000fea000b800000 */
[----:B------:R-:W1:Y:S01]  /*19b0*/  LDCU UR6, c[0x0][0x38c] ;  /* 0x00007180ff0677ac */ /* 0x000e620008000800 */
[----:B------:R-:W2:Y:S01]  /*19c0*/  S2UR UR8, SR_CgaCtaId ;  /* 0x00000000000879c3 */ /* 0x000ea20000008800 */
[----:B------:R-:W-:Y:S01]  /*19d0*/  PLOP3.LUT P1, PT, PT, PT, UP3, 0x80, 0x8 ;  /* 0x000000000008781c */ /* 0x000fe20003f2f038 */
[----:B------:R-:W-:Y:S01]  /*19e0*/  IMAD.MOV.U32 R12, RZ, RZ, 0x1 ;  /* 0x00000001ff0c7424 */ /* 0x000fe200078e00ff */
[----:B------:R-:W-:Y:S01]  /*19f0*/  USHF.L.U32 UR47, UR19, 0x7, URZ ;  /* 0x00000007132f7899 */ /* 0x000fe200080006ff */
[----:B------:R-:W-:Y:S01]  /*1a00*/  ISETP.NE.AND P2, PT, R0, RZ, P3 ;  /* 0x000000ff0000720c */ /* 0x000fe20001f45270 */
[----:B------:R-:W-:Y:S01]  /*1a10*/  UMOV UR7, 0x400 ;  /* 0x0000040000077882 */ /* 0x000fe20000000000 */
[----:B------:R-:W-:Y:S01]  /*1a20*/  UISETP.NE.AND UP1, UPT, UR13, URZ, UPT ;  /* 0x000000ff0d00728c */ /* 0x000fe2000bf25270 */
[----:B------:R-:W-:Y:S01]  /*1a30*/  PLOP3.LUT P1, PT, P1, PT, PT, 0x8, 0x80 ;  /* 0x000000000080781c */ /* 0x000fe20000f2e170 */
[----:B------:R-:W-:Y:S01]  /*1a40*/  USHF.L.U32 UR44, UR19, 0x5, URZ ;  /* 0x00000005132c7899 */ /* 0x000fe200080006ff */
[----:B------:R-:W-:Y:S01]  /*1a50*/  CS2R R10, SRZ ;  /* 0x00000000000a7805 */ /* 0x000fe2000001ff00 */
[----:B------:R-:W-:Y:S01]  /*1a60*/  ULOP3.LUT UR47, UR47, 0x80, URZ, 0xc0, !UPT ;  /* 0x000000802f2f7892 */ /* 0x000fe2000f8ec0ff */
[----:B------:R-:W-:Y:S01]  /*1a70*/  IMAD.MOV.U32 R9, RZ, RZ, RZ ;  /* 0x000000ffff097224 */ /* 0x000fe200078e00ff */
[----:B------:R-:W3:Y:S01]  /*1a80*/  LDCU UR39, c[0x0][0x370] ;  /* 0x00006e00ff2777ac */ /* 0x000ee20008000800 */
[----:B------:R-:W-:Y:S01]  /*1a90*/  IMAD.MOV.U32 R8, RZ, RZ, 0x1 ;  /* 0x00000001ff087424 */ /* 0x000fe200078e00ff */
[----:B------:R-:W4:Y:S01]  /*1aa0*/  LDCU.64 UR26, c[0x0][0x348] ;  /* 0x00006900ff1a77ac */ /* 0x000f220008000a00 */
[----:B-1----:R-:W-:-:S02]  /*1ab0*/  UIADD3 UR5, UPT, UPT, UR6, 0x3f, URZ ;  /* 0x0000003f06057890 */ /* 0x002fc4000fffe0ff */
[----:B------:R-:W-:Y:S02]  /*1ac0*/  UIADD3 UR49, UPT, UPT, UR6, 0x7e, URZ ;  /* 0x0000007e06317890 */ /* 0x000fe4000fffe0ff */
[----:B------:R-:W-:Y:S02]  /*1ad0*/  USHF.R.S32.HI UR4, URZ, 0x1f, UR5 ;  /* 0x0000001fff047899 */ /* 0x000fe40008011405 */
[----:B--2---:R-:W-:Y:S02]  /*1ae0*/  ULEA UR13, UR8, UR7, 0x18 ;  /* 0x00000007080d7291 */ /* 0x004fe4000f8ec0ff */
[----:B------:R-:W-:Y:S02]  /*1af0*/  ULEA.HI UR4, UR4, UR5, URZ, 0x6 ;  /* 0x0000000504047291 */ /* 0x000fe4000f8f30ff */
[----:B------:R-:W-:Y:S02]  /*1b00*/  UIADD3 UR5, UPT, UPT, UR6, -0x1, URZ ;  /* 0xffffffff06057890 */ /* 0x000fe4000fffe0ff */
[----:B------:R-:W-:-:S02]  /*1b10*/  USHF.R.S32.HI UR42, URZ, 0x6, UR4 ;  /* 0x00000006ff2a7899 */ /* 0x000fc40008011404 */
[----:B------:R-:W-:Y:S02]  /*1b20*/  UISETP.GE.U32.AND UP2, UPT, UR5, -0x7f, UPT ;  /* 0xffffff810500788c */ /* 0x000fe4000bf46070 */
[----:B------:R-:W-:Y:S01]  /*1b30*/  UISETP.LT.U32.AND UP0, UPT, UR42, 0x14, UPT ;  /* 0x000000142a00788c */ /* 0x000fe2000bf01070 */
[----:B------:R-:W1:Y:S03]  /*1b40*/  LDCU UR38, c[0x0][0x374] ;  /* 0x00006e80ff2677ac */ /* 0x000e660008000800 */
[----:B------:R-:W-:Y:S02]  /*1b50*/  USEL UR41, UR42, 0x14, UP0 ;  /* 0x000000142a297887 */ /* 0x000fe40008000000 */
[----:B------:R-:W-:Y:S02]  /*1b60*/  ULOP3.LUT UR44, UR44, 0x20, URZ, 0xc0, !UPT ;  /* 0x000000202c2c7892 */ /* 0x000fe4000f8ec0ff */
[----:B------:R-:W-:-:S02]  /*1b70*/  UIADD3 UR4, UPT, UPT, UR41, -0x1, URZ ;  /* 0xffffffff29047890 */ /* 0x000fc4000fffe0ff */
[----:B------:R-:W-:Y:S02]  /*1b80*/  @UP2 UIADD3 UR4, UPT, UPT, UR41, URZ, URZ ;  /* 0x000000ff29042290 */ /* 0x000fe4000fffe0ff */
[----:B------:R-:W-:Y:S02]  /*1b90*/  USEL UR21, UR34, 0x2, UP1 ;  /* 0x0000000222157887 */ /* 0x000fe40008800000 */
[----:B------:R-:W-:Y:S02]  /*1ba0*/  UIADD3 UR30, UPT, UPT, UR13, 0x4600, UR28 ;  /* 0x000046000d1e7890 */ /* 0x000fe4000fffe01c */
[----:B------:R-:W-:Y:S02]  /*1bb0*/  ULEA.HI UR47, UR28, UR47, URZ, 0x1a ;  /* 0x0000002f1c2f7291 */ /* 0x000fe4000f8fd0ff */
[----:B------:R-:W-:Y:S02]  /*1bc0*/  UIADD3 UR48, UPT, UPT, UR42, -UR41, URZ ;  /* 0x800000292a307290 */ /* 0x000fe4000fffe0ff */
[----:B------:R-:W-:-:S02]  /*1bd0*/  UIADD3 UR29, UPT, UPT, UR4, 0x1, URZ ;  /* 0x00000001041d7890 */ /* 0x000fc4000fffe0ff */
[----:B------:R-:W-:Y:S01]  /*1be0*/  UIADD3 UR43, UPT, UPT, -UR4, URZ, URZ ;  /* 0x000000ff042b7290 */ /* 0x000fe2000fffe1ff */
[----:B-1-34-:R-:W-:-:S11]  /*1bf0*/  UMOV UR6, URZ ;  /* 0x000000ff00067c82 */ /* 0x01afd60008000000 */
.L_x_43:
[----:B------:R-:W1:Y:S02]  /*1c00*/  S2UR UR4, SR_CgaCtaId ;  /* 0x00000000000479c3 */ /* 0x000e640000008800 */
[----:B-1----:R-:W-:-:S09]  /*1c10*/  UISETP.NE.AND UP0, UPT, UR4, URZ, UPT ;  /* 0x000000ff0400728c */ /* 0x002fd2000bf05270 */
[----:B------:R-:W-:Y:S05]  /*1c20*/  BRA.U UP0, `(.L_x_24) ;  /* 0x0000000100287547 */ /* 0x000fea000b800000 */
[----:B------:R-:W-:Y:S02]  /*1c30*/  LEA R0, R9, UR13, 0x3 ;  /* 0x0000000d09007c11 */ /* 0x000fe4000f8e18ff */
[----:B------:R-:W-:-:S04]  /*1c40*/  SHF.L.U32 R2, R8, 0x1f, RZ ;  /* 0x0000001f08027819 */ /* 0x000fc800000006ff */
[----:B------:R-:W1:Y:S02]  /*1c50*/  SYNCS.PHASECHK.TRANS64.TRYWAIT P0, [R0+URZ+0x1d0], R2 ;  /* 0x0001d002000075a7 */ /* 0x000e6400080011ff */
[----:B-1----:R-:W-:Y:S05]  /*1c60*/  @!P0 BRA `(.L_x_25) ;  /* 0x0000006400188947 */ /* 0x002fea0003800000 */
.L_x_130:
[----:B------:R-:W-:Y:S01]  /*1c70*/  VIADD R9, R9, 0x1 ;  /* 0x0000000109097836 */ /* 0x000fe20000000000 */
[----:B------:R1:W-:Y:S04]  /*1c80*/  SYNCS.ARRIVE.TRANS64.A1T0 RZ, [R0+URZ+0x1c0], RZ ;  /* 0x0001c0ff00ff79a7 */ /* 0x0003e800081000ff */
[----:B------:R-:W-:-:S04]  /*1c90*/  ISETP.NE.AND P0, PT, R9, 0x2, PT ;  /* 0x000000020900780c */ /* 0x000fc80003f05270 */
[----:B------:R-:W-:Y:S02]  /*1ca0*/  SEL R9, R9, RZ, P0 ;  /* 0x000000ff09097207 */ /* 0x000fe40000000000 */
[----:B-1----:R-:W-:-:S04]  /*1cb0*/  SEL R0, RZ, 0x1, P0 ;  /* 0x00000001ff007807 */ /* 0x002fc80000000000 */
[----:B------:R-:W-:-:S07]  /*1cc0*/  LOP3.LUT R8, R8, R0, RZ, 0x3c, !PT ;  /* 0x0000000008087212 */ /* 0x000fce00078e3cff */
.L_x_24:
[----:B------:R-:W-:Y:S01]  /*1cd0*/  ULEA UR4, UR6, UR13, 0x3 ;  /* 0x0000000d06047291 */ /* 0x000fe2000f8e18ff */
[----:B------:R-:W-:Y:S01]  /*1ce0*/  SHF.L.U32 R0, R12, 0x1f, RZ ;  /* 0x0000001f0c007819 */ /* 0x000fe200000006ff */
[----:B------:R-:W-:Y:S02]  /*1cf0*/  UISETP.GE.U32.AND UP0, UPT, UR49, 0x7f, UPT ;  /* 0x0000007f3100788c */ /* 0x000fe4000bf06070 */
[----:B------:R-:W-:Y:S01]  /*1d00*/  ULEA UR11, UR45, UR44, 0x6 ;  /* 0x0000002c2d0b7291 */ /* 0x000fe2000f8e30ff */
[----:B------:R-:W-:-:S04]  /*1d10*/  UMOV UR7, URZ ;  /* 0x000000ff00077c82 */ /* 0x000fc80008000000 */
[----:B------:R1:W2:Y:S01]  /*1d20*/  SYNCS.PHASECHK.TRANS64.TRYWAIT P0, [UR4+0xa0], R0 ;  /* 0x0000a000ff0075a7 */ /* 0x0002a20008001104 */
[----:B------:R-:W-:-:S04]  /*1d30*/  ULEA.HI UR4, UR46, UR46, URZ, 0x1 ;  /* 0x0000002e2e047291 */ /* 0x000fc8000f8f08ff */
[----:B------:R-:W-:-:S04]  /*1d40*/  USHF.L.U32 UR4, UR4, 0x7, URZ ;  /* 0x0000000704047899 */ /* 0x000fc800080006ff */
[----:B------:R-:W-:-:S04]  /*1d50*/  ULOP3.LUT UR35, UR4, 0xffffff00, URZ, 0xc0, !UPT ;  /* 0xffffff0004237892 */ /* 0x000fc8000f8ec0ff */
[----:B------:R-:W-:Y:S01]  /*1d60*/  UIADD3 UR35, UPT, UPT, UR47, UR35, URZ ;  /* 0x000000232f237290 */ /* 0x000fe2000fffe0ff */
[----:B------:R-:W-:Y:S11]  /*1d70*/  BRA.U !UP0, `(.L_x_26) ;  /* 0x0000000108c47547 */ /* 0x000ff6000b800000 */
[----:B------:R-:W-:Y:S01]  /*1d80*/  UMOV UR16, UR43 ;  /* 0x0000002b00107c82 */ /* 0x000fe20008000000 */
[----:B------:R-:W-:Y:S01]  /*1d90*/  UMOV UR4, UR6 ;  /* 0x0000000600047c82 */ /* 0x000fe20008000000 */
[----:B------:R-:W-:-:S05]  /*1da0*/  UMOV UR34, URZ ;  /* 0x000000ff00227c82 */ /* 0x000fca0008000000 */
.L_x_32:
[----:B------:R-:W-:Y:S01]  /*1db0*/  ULEA UR33, UR4, UR13, 0x3 ;  /* 0x0000000d04217291 */ /* 0x000fe2000f8e18ff */
[----:B------:R-:W-:Y:S01]  /*1dc0*/  @P3 MOV R2, 0x5000 ;  /* 0x0000500000023802 */ /* 0x000fe20000000f00 */
[----:B--234-:R-:W-:Y:S10]  /*1dd0*/  @P0 BRA `(.L_x_27) ;  /* 0x00000000000c0947 */ /* 0x01cff40003800000 */
[----:B------:R-:W-:-:S04]  /*1de0*/  SHF.L.U32 R3, R12, 0x1f, RZ ;  /* 0x0000001f0c037819 */ /* 0x000fc800000006ff */
[----:B------:R-:W2:Y:S02]  /*1df0*/  SYNCS.PHASECHK.TRANS64.TRYWAIT P0, [UR33+0xa0], R3 ;  /* 0x0000a003ff0075a7 */ /* 0x000ea40008001121 */
[----:B--2---:R-:W-:Y:S05]  /*1e00*/  @!P0 BRA `(.L_x_28) ;  /* 0x0000006000c48947 */ /* 0x004fea0003800000 */
.L_x_27:
[----:B------:R2:W-:Y:S01]  /*1e10*/  @P3 SYNCS.ARRIVE.TRANS64 RZ, [UR33], R2 ;  /* 0x00000002ffff39a7 */ /* 0x0005e20008000021 */
[----:B------:R-:W-:Y:S02]  /*1e20*/  ULOP3.LUT UR5, UR21, 0x2, URZ, 0xfc, !UPT ;  /* 0x0000000215057892 */ /* 0x000fe4000f8efcff */
[----:B------:R-:W-:Y:S02]  /*1e30*/  UIADD3 UR16, UPT, UPT, UR16, 0x1, URZ ;  /* 0x0000000110107890 */ /* 0x000fe4000fffe0ff */
[----:B------:R-:W-:Y:S02]  /*1e40*/  UISETP.NE.AND UP0, UPT, UR5, 0x2, UPT ;  /* 0x000000020500788c */ /* 0x000fe4000bf05270 */
[----:B------:R-:W-:-:S07]  /*1e50*/  UISETP.NE.AND UP2, UPT, UR16, 0x1, UPT ;  /* 0x000000011000788c */ /* 0x000fce000bf45270 */
[----:B------:R-:W-:Y:S05]  /*1e60*/  BRA.U UP0, `(.L_x_29) ;  /* 0x0000000100047547 */ /* 0x000fea000b800000 */
[----:B------:R-:W-:Y:S05]  /*1e70*/  BPT.TRAP 0x1 ;  /* 0x000000040000795c */ /* 0x000fea0000300000 */
.L_x_29:
[----:B------:R-:W-:Y:S04]  /*1e80*/  BSSY.RECONVERGENT B0, `(.L_x_30) ;  /* 0x0000003000007945 */ /* 0x000fe80003800200 */
[----:B------:R-:W-:Y:S05]  /*1e90*/  @!P2 BRA `(.L_x_31) ;  /* 0x000000000004a947 */ /* 0x000fea0003800000 */
[----:B------:R-:W-:Y:S05]  /*1ea0*/  BPT.TRAP 0x1 ;  /* 0x000000040000795c */ /* 0x000fea0000300000 */
.L_x_31:
[----:B------:R-:W-:Y:S05]  /*1eb0*/  BSYNC.RECONVERGENT B0 ;  /* 0x0000000000007941 */ /* 0x000fea0003800200 */
.L_x_30:
[----:B------:R-:W-:Y:S02]  /*1ec0*/  UIADD3 UR5, UPT, UPT, UR4, 0x1, URZ ;  /* 0x0000000104057890 */ /* 0x000fe4000fffe0ff */
[----:B------:R-:W-:Y:S02]  /*1ed0*/  ULEA UR32, UR4, UR28, 0xd ;  /* 0x0000001c04207291 */ /* 0x000fe4000f8e68ff */
[----:B------:R-:W-:Y:S02]  /*1ee0*/  UISETP.NE.AND UP0, UPT, UR5, 0x14, UPT ;  /* 0x000000140500788c */ /* 0x000fe4000bf05270 */
[----:B------:R-:W-:Y:S02]  /*1ef0*/  UIADD3 UR14, UP1, UPT, UR26, 0x80, URZ ;  /* 0x000000801a0e7890 */ /* 0x000fe4000ff3e0ff */
[----:B------:R-:W-:Y:S02]  /*1f00*/  USEL UR7, URZ, 0x1, UP0 ;  /* 0x00000001ff077887 */ /* 0x000fe40008000000 */
[----:B------:R-:W-:-:S02]  /*1f10*/  USEL UR6, UR5, URZ, UP0 ;  /* 0x000000ff05067287 */ /* 0x000fc40008000000 */
[----:B------:R-:W-:Y:S02]  /*1f20*/  ULEA UR8, UR4, UR13, 0xb ;  /* 0x0000000d04087291 */ /* 0x000fe4000f8e58ff */
[----:B------:R-:W-:Y:S01]  /*1f30*/  ULEA UR5, UR6, UR13, 0x3 ;  /* 0x0000000d06057291 */ /* 0x000fe2000f8e18ff */
[----:B------:R-:W-:Y:S01]  /*1f40*/  LOP3.LUT R12, R12, UR7, RZ, 0x3c, !PT ;  /* 0x000000070c0c7c12 */ /* 0x000fe2000f8e3cff */
[----:B------:R-:W-:Y:S02]  /*1f50*/  UIADD3 UR4, UP0, UPT, UR26, 0x180, URZ ;  /* 0x000001801a047890 */ /* 0x000fe4000ff1e0ff */
[----:B------:R-:W-:Y:S01]  /*1f60*/  ULOP3.LUT UR33, UR33, 0xfefffff8, URZ, 0xc0, !UPT ;  /* 0xfefffff821217892 */ /* 0x000fe2000f8ec0ff */
[----:B-1----:R-:W-:Y:S01]  /*1f70*/  SHF.L.U32 R0, R12, 0x1f, RZ ;  /* 0x0000001f0c007819 */ /* 0x002fe200000006ff */
[----:B------:R-:W-:Y:S02]  /*1f80*/  UIADD3.X UR15, UPT, UPT, URZ, UR27, URZ, UP1, !UPT ;  /* 0x0000001bff0f7290 */ /* 0x000fe40008ffe4ff */
[----:B------:R-:W-:Y:S01]  /*1f90*/  UIADD3 UR32, UPT, UPT, UR13, 0x4600, UR32 ;  /* 0x000046000d207890 */ /* 0x000fe2000fffe020 */
[----:B------:R3:W4:Y:S01]  /*1fa0*/  SYNCS.PHASECHK.TRANS64.TRYWAIT P0, [UR5+0xa0], R0 ;  /* 0x0000a000ff0075a7 */ /* 0x0007220008001105 */
[----:B------:R-:W-:-:S02]  /*1fb0*/  UPRMT UR7, URZ, 0x5410, UR24 ;  /* 0x00005410ff077896 */ /* 0x000fc40008000018 */
[----:B------:R-:W-:Y:S02]  /*1fc0*/  UIADD3 UR8, UPT, UPT, UR8, 0x2c600, URZ ;  /* 0x0002c60008087890 */ /* 0x000fe4000fffe0ff */
[----:B------:R-:W-:Y:S01]  /*1fd0*/  UIADD3.X UR5, UPT, UPT, URZ, UR27, URZ, UP0, !UPT ;  /* 0x0000001bff057290 */ /* 0x000fe200087fe4ff */
[----:B------:R-:W-:Y:S01]  /*1fe0*/  UMOV UR18, 0x0 ;  /* 0x0000000000127882 */ /* 0x000fe20000000000 */
[----:B------:R-:W-:Y:S01]  /*1ff0*/  UMOV UR19, 0x10000000 ;  /* 0x1000000000137882 */ /* 0x000fe20000000000 */
[----:B------:R-:W-:Y:S01]  /*2000*/  UMOV UR10, UR34 ;  /* 0x00000022000a7c82 */ /* 0x000fe20008000000 */
[----:B------:R-:W-:Y:S01]  /*2010*/  UMOV UR12, UR36 ;  /* 0x00000024000c7c82 */ /* 0x000fe20008000000 */
[----:B------:R-:W-:Y:S01]  /*2020*/  UMOV UR9, UR33 ;  /* 0x0000002100097c82 */ /* 0x000fe20008000000 */
[----:B------:R1:W-:Y:S03]  /*2030*/  UTMALDG.3D.MULTICAST.2CTA [UR32], [UR14], UR7, desc[UR18] ;  /* 0x000012200e0073b4 */ /* 0x0003e60008211807 */
[----:B------:R2:W-:Y:S01]  /*2040*/  UTMALDG.3D.2CTA [UR8], [UR4], desc[UR18] ;  /* 0x00001208040075b4 */ /* 0x0005e20008211000 */
[----:B-1----:R-:W-:Y:S01]  /*2050*/  UIADD3 UR34, UPT, UPT, UR34, 0x40, URZ ;  /* 0x0000004022227890 */ /* 0x002fe2000fffe0ff */
[----:B------:R-:W-:Y:S01]  /*2060*/  UMOV UR7, UR29 ;  /* 0x0000001d00077c82 */ /* 0x000fe20008000000 */
[----:B--2---:R-:W-:Y:S01]  /*2070*/  UMOV UR4, UR6 ;  /* 0x0000000600047c82 */ /* 0x004fe20008000000 */
[----:B------:R-:W-:Y:S09]  /*2080*/  BRA.U UP2, `(.L_x_32) ;  /* 0xfffffffd02487547 */ /* 0x000ff2000b83ffff */
.L_x_26:
[----:B------:R-:W-:Y:S01]  /*2090*/  ULEA UR4, UR6, UR13, 0x3 ;  /* 0x0000000d06047291 */ /* 0x000fe2000f8e18ff */
[----:B-1-3--:R-:W-:Y:S01]  /*20a0*/  SHF.L.U32 R0, R12, 0x1f, RZ ;  /* 0x0000001f0c007819 */ /* 0x00afe200000006ff */
[----:B------:R-:W-:Y:S01]  /*20b0*/  @!P1 SYNCS.ARRIVE.TRANS64.A1T0 RZ, [UR13+0x158], RZ ;  /* 0x000158ffffff99a7 */ /* 0x000fe2000810000d */
[----:B------:R-:W-:-:S06]  /*20c0*/  UISETP.GT.AND UP0, UPT, UR42, UR41, UPT ;  /* 0x000000292a00728c */ /* 0x000fcc000bf04270 */
[----:B--2-4-:R1:W2:Y:S03]  /*20d0*/  SYNCS.PHASECHK.TRANS64.TRYWAIT P0, [UR4+0xa0], R0 ;  /* 0x0000a000ff0075a7 */ /* 0x0142a60008001104 */
[----:B------:R-:W-:Y:S05]  /*20e0*/  BRA.U !UP0, `(.L_x_33) ;  /* 0x0000000108c07547 */ /* 0x000fea000b800000 */
[----:B------:R-:W-:Y:S01]  /*20f0*/  UIADD3 UR25, UPT, UPT, UR48, UR7, URZ ;  /* 0x0000000730197290 */ /* 0x000fe2000fffe0ff */
[----:B------:R-:W-:-:S11]  /*2100*/  UMOV UR4, UR6 ;  /* 0x0000000600047c82 */ /* 0x000fd60008000000 */
.L_x_39:
[----:B------:R-:W-:Y:S01]  /*2110*/  ULEA UR17, UR4, UR13, 0x3 ;  /* 0x0000000d04117291 */ /* 0x000fe2000f8e18ff */
[----:B--2---:R-:W-:Y:S01]  /*2120*/  @P3 MOV R2, 0x5000 ;  /* 0x0000500000023802 */ /* 0x004fe20000000f00 */
[----:B--2-4-:R-:W-:Y:S10]  /*2130*/  @P0 BRA `(.L_x_34) ;  /* 0x00000000000c0947 */ /* 0x014ff40003800000 */
[----:B------:R-:W-:-:S04]  /*2140*/  SHF.L.U32 R3, R12, 0x1f, RZ ;  /* 0x0000001f0c037819 */ /* 0x000fc800000006ff */
[----:B------:R-:W2:Y:S02]  /*2150*/  SYNCS.PHASECHK.TRANS64.TRYWAIT P0, [UR17+0xa0], R3 ;  /* 0x0000a003ff0075a7 */ /* 0x000ea40008001111 */
[----:B--2---:R-:W-:Y:S05]  /*2160*/  @!P0 BRA `(.L_x_35) ;  /* 0x0000006000048947 */ /* 0x004fea0003800000 */
.L_x_34:
[----:B------:R2:W-:Y:S01]  /*2170*/  @P3 SYNCS.ARRIVE.TRANS64 RZ, [UR17], R2 ;  /* 0x00000002ffff39a7 */ /* 0x0005e20008000011 */
[----:B------:R-:W-:-:S04]  /*2180*/  ULOP3.LUT UR5, UR21, 0x2, URZ, 0xfc, !UPT ;  /* 0x0000000215057892 */ /* 0x000fc8000f8efcff */
[----:B------:R-:W-:-:S09]  /*2190*/  UISETP.NE.AND UP0, UPT, UR5, 0x2, UPT ;  /* 0x000000020500788c */ /* 0x000fd2000bf05270 */
[----:B------:R-:W-:Y:S05]  /*21a0*/  BRA.U UP0, `(.L_x_36) ;  /* 0x0000000100047547 */ /* 0x000fea000b800000 */
[----:B------:R-:W-:Y:S05]  /*21b0*/  BPT.TRAP 0x1 ;  /* 0x000000040000795c */ /* 0x000fea0000300000 */
.L_x_36:
[----:B------:R-:W-:Y:S04]  /*21c0*/  BSSY.RECONVERGENT B0, `(.L_x_37) ;  /* 0x0000003000007945 */ /* 0x000fe80003800200 */
[----:B------:R-:W-:Y:S05]  /*21d0*/  @!P2 BRA `(.L_x_38) ;  /* 0x000000000004a947 */ /* 0x000fea0003800000 */
[----:B------:R-:W-:Y:S05]  /*21e0*/  BPT.TRAP 0x1 ;  /* 0x000000040000795c */ /* 0x000fea0000300000 */
.L_x_38:
[----:B------:R-:W-:Y:S05]  /*21f0*/  BSYNC.RECONVERGENT B0 ;  /* 0x0000000000007941 */ /* 0x000fea0003800200 */
.L_x_37:
[----:B------:R-:W-:Y:S02]  /*2200*/  UIADD3 UR5, UPT, UPT, UR4, 0x1, URZ ;  /* 0x0000000104057890 */ /* 0x000fe4000fffe0ff */
[----:B------:R-:W-:Y:S02]  /*2210*/  UIADD3 UR14, UP1, UPT, UR26, 0x80, URZ ;  /* 0x000000801a0e7890 */ /* 0x000fe4000ff3e0ff */
[----:B------:R-:W-:Y:S02]  /*2220*/  UISETP.NE.AND UP0, UPT, UR5, 0x14, UPT ;  /* 0x000000140500788c */ /* 0x000fe4000bf05270 */
[----:B------:R-:W-:Y:S02]  /*2230*/  ULEA UR16, UR4, UR30, 0xd ;  /* 0x0000001e04107291 */ /* 0x000fe4000f8e68ff */
[----:B------:R-:W-:Y:S02]  /*2240*/  USEL UR8, URZ, 0x1, UP0 ;  /* 0x00000001ff087887 */ /* 0x000fe40008000000 */
[----:B------:R-:W-:-:S02]  /*2250*/  USEL UR6, UR5, URZ, UP0 ;  /* 0x000000ff05067287 */ /* 0x000fc40008000000 */
[----:B------:R-:W-:Y:S02]  /*2260*/  UIADD3 UR22, UP0, UPT, UR26, 0x180, URZ ;  /* 0x000001801a167890 */ /* 0x000fe4000ff1e0ff */
[----:B------:R-:W-:Y:S01]  /*2270*/  LOP3.LUT R12, R12, UR8, RZ, 0x3c, !PT ;  /* 0x000000080c0c7c12 */ /* 0x000fe2000f8e3cff */
[----:B------:R-:W-:Y:S02]  /*2280*/  ULEA UR8, UR4, UR13, 0xb ;  /* 0x0000000d04087291 */ /* 0x000fe4000f8e58ff */
[----:B------:R-:W-:Y:S01]  /*2290*/  ULEA UR5, UR6, UR13, 0x3 ;  /* 0x0000000d06057291 */ /* 0x000fe2000f8e18ff */
[----:B-1----:R-:W-:Y:S01]  /*22a0*/  SHF.L.U32 R0, R12, 0x1f, RZ ;  /* 0x0000001f0c007819 */ /* 0x002fe200000006ff */
[----:B------:R-:W-:Y:S02]  /*22b0*/  USHF.L.U32 UR18, UR7, 0x6, URZ ;  /* 0x0000000607127899 */ /* 0x000fe400080006ff */
[----:B------:R-:W-:Y:S02]  /*22c0*/  ULOP3.LUT UR17, UR17, 0xfefffff8, URZ, 0xc0, !UPT ;  /* 0xfefffff811117892 */ /* 0x000fe4000f8ec0ff */
[----:B------:R-:W-:-:S02]  /*22d0*/  UIADD3.X UR15, UPT, UPT, URZ, UR27, URZ, UP1, !UPT ;  /* 0x0000001bff0f7290 */ /* 0x000fc40008ffe4ff */
[----:B------:R-:W-:Y:S01]  /*22e0*/  UPRMT UR4, URZ, 0x5410, UR24 ;  /* 0x00005410ff047896 */ /* 0x000fe20008000018 */
[----:B------:R3:W4:Y:S01]  /*22f0*/  SYNCS.PHASECHK.TRANS64.TRYWAIT P0, [UR5+0xa0], R0 ;  /* 0x0000a000ff0075a7 */ /* 0x0007220008001105 */
[----:B------:R-:W-:Y:S02]  /*2300*/  UIADD3 UR8, UPT, UPT, UR8, 0x2c600, URZ ;  /* 0x0002c60008087890 */ /* 0x000fe4000fffe0ff */
[----:B------:R-:W-:Y:S01]  /*2310*/  UIADD3.X UR23, UPT, UPT, URZ, UR27, URZ, UP0, !UPT ;  /* 0x0000001bff177290 */ /* 0x000fe200087fe4ff */
[----:B------:R-:W-:Y:S01]  /*2320*/  UMOV UR32, 0x0 ;  /* 0x0000000000207882 */ /* 0x000fe20000000000 */
[----:B------:R-:W-:Y:S01]  /*2330*/  UMOV UR33, 0x10000000 ;  /* 0x1000000000217882 */ /* 0x000fe20000000000 */
[----:B------:R-:W-:Y:S01]  /*2340*/  UMOV UR19, UR35 ;  /* 0x0000002300137c82 */ /* 0x000fe20008000000 */
[----:B------:R-:W-:Y:S01]  /*2350*/  UMOV UR20, UR36 ;  /* 0x0000002400147c82 */ /* 0x000fe20008000000 */
[----:B------:R-:W-:Y:S01]  /*2360*/  UMOV UR12, UR36 ;  /* 0x00000024000c7c82 */ /* 0x000fe20008000000 */
[----:B------:R-:W-:Y:S01]  /*2370*/  UMOV UR9, UR17 ;  /* 0x0000001100097c82 */ /* 0x000fe20008000000 */
[----:B------:R-:W-:Y:S01]  /*2380*/  UMOV UR10, UR18 ;  /* 0x00000012000a7c82 */ /* 0x000fe20008000000 */
[----:B------:R1:W-:Y:S01]  /*2390*/  UTMALDG.3D.MULTICAST.2CTA [UR16], [UR14], UR4, desc[UR32] ;  /* 0x000020100e0073b4 */ /* 0x0003e20008211804 */
[----:B------:R-:W-:-:S04]  /*23a0*/  UIADD3 UR7, UPT, UPT, UR7, 0x1, URZ ;  /* 0x0000000107077890 */ /* 0x000fc8000fffe0ff */
[----:B------:R-:W-:Y:S01]  /*23b0*/  UISETP.NE.AND UP0, UPT, UR7, UR25, UPT ;  /* 0x000000190700728c */ /* 0x000fe2000bf05270 */
[----:B------:R3:W-:Y:S01]  /*23c0*/  UTMALDG.3D.2CTA [UR8], [UR22], desc[UR32] ;  /* 0x00002008160075b4 */ /* 0x0007e20008211000 */
[----:B-1----:R-:W-:-:S07]  /*23d0*/  UMOV UR4, UR6 ;  /* 0x0000000600047c82 */ /* 0x002fce0008000000 */
[----:B---3--:R-:W-:Y:S05]  /*23e0*/  BRA.U UP0, `(.L_x_39) ;  /* 0xfffffffd00487547 */ /* 0x008fea000b83ffff */
.L_x_33:
[C---:B------:R-:W-:Y:S01]  /*23f0*/  LEA R3, R11.reuse, UR13, 0x3 ;  /* 0x0000000d0b037c11 */ /* 0x040fe2000f8e18ff */
[----:B------:R-:W-:Y:S01]  /*2400*/  NOP ;  /* 0x0000000000007918 */ /* 0x000fe20000000000 */
[----:B-1----:R-:W-:Y:S02]  /*2410*/  SHF.L.U32 R0, R10, 0x1f, RZ ;  /* 0x0000001f0a007819 */ /* 0x002fe400000006ff */
[----:B------:R-:W-:Y:S02]  /*2420*/  LEA R4, R11, UR13, 0x4 ;  /* 0x0000000d0b047c11 */ /* 0x000fe4000f8e20ff */
[----:B--2-4-:R-:W1:Y:S02]  /*2430*/  SYNCS.PHASECHK.TRANS64.TRYWAIT P0, [R3+URZ+0x160], R0 ;  /* 0x00016000030075a7 */ /* 0x014e6400080011ff */
[----:B-1----:R-:W-:Y:S05]  /*2440*/  @!P0 BRA `(.L_x_40) ;  /* 0x0000005c00648947 */ /* 0x002fea0003800000 */
.L_x_133:
[----:B------:R-:W2:Y:S01]  /*2450*/  LDS.128 R4, [R4+0x1f0] ;  /* 0x0001f00004047984 */ /* 0x000ea20000000c00 */
[----:B------:R-:W-:Y:S01]  /*2460*/  UISETP.GE.AND UP0, UPT, UR40, 0x1, UPT ;  /* 0x000000012800788c */ /* 0x000fe2000bf06270 */
[----:B------:R-:W-:Y:S01]  /*2470*/  @!PT LDS RZ, [RZ] ;  /* 0x00000000fffff984 */ /* 0x000fe20000000800 */
[----:B------:R-:W-:Y:S01]  /*2480*/  @!PT LDS RZ, [RZ] ;  /* 0x00000000fffff984 */ /* 0x000fe20000000800 */
[----:B------:R-:W-:Y:S01]  /*2490*/  @!PT LDS RZ, [RZ] ;  /* 0x00000000fffff984 */ /* 0x000fe20000000800 */
[----:B------:R-:W-:Y:S01]  /*24a0*/  @!PT LDS RZ, [RZ] ;  /* 0x00000000fffff984 */ /* 0x000fe20000000800 */
[----:B------:R3:W-:Y:S06]  /*24b0*/  MEMBAR.ALL.CTA ;  /* 0x0000000000007992 */ /* 0x0007ec0000008000 */
[----:B---3--:R-:W3:Y:S01]  /*24c0*/  FENCE.VIEW.ASYNC.S ;  /* 0x00000000000073c6 */ /* 0x008ee20000000000 */
[----:B--2---:R-:W-:-:S13]  /*24d0*/  LOP3.LUT P0, RZ, R6, 0x1, RZ, 0xc0, !PT ;  /* 0x0000000106ff7812 */ /* 0x004fda000780c0ff */
[----:B---3--:R-:W-:Y:S01]  /*24e0*/  VOTEU.ANY UP1, P0 ;  /* 0x0000000000ff7886 */ /* 0x008fe20000020100 */
[----:B------:R-:W-:-:S13]  /*24f0*/  PLOP3.LUT P0, PT, PT, PT, UP1, 0x80, 0x8 ;  /* 0x000000000008781c */ /* 0x000fda0003f0f018 */
[----:B-1----:R-:W-:Y:S02]  /*2500*/  @P0 LOP3.LUT R0, R5, 0xffff, RZ, 0xc0, !PT ;  /* 0x0000ffff05000812 */ /* 0x002fe400078ec0ff */
[----:B------:R-:W-:Y:S02]  /*2510*/  @P0 MOV R2, R4 ;  /* 0x0000000400020202 */ /* 0x000fe40000000f00 */
[----:B------:R-:W-:Y:S01]  /*2520*/  @P0 R2UR UR5, R0 ;  /* 0x00000000000502ca */ /* 0x000fe200000e0000 */
[----:B------:R-:W-:Y:S01]  /*2530*/  VIADD R0, R3, 0x170 ;  /* 0x0000017003007836 */ /* 0x000fe20000000000 */
[----:B------:R-:W-:Y:S02]  /*2540*/  @P0 SHF.R.U32.HI R4, RZ, 0x10, R5 ;  /* 0x00000010ff040819 */ /* 0x000fe40000011605 */
[----:B------:R-:W-:Y:S02]  /*2550*/  @P0 R2UR UR7, R2 ;  /* 0x00000000020702ca */ /* 0x000fe400000e0000 */
[----:B------:R-:W-:-:S02]  /*2560*/  PRMT R0, RZ, 0x654, R0 ;  /* 0x00000654ff007816 */ /* 0x000fc40000000000 */
[----:B------:R-:W-:Y:S02]  /*2570*/  @P0 R2UR UR4, R4 ;  /* 0x00000000040402ca */ /* 0x000fe400000e0000 */
[----:B------:R1:W-:Y:S03]  /*2580*/  SYNCS.ARRIVE.TRANS64.RED.A1T0 RZ, [R0+URZ], RZ ;  /* 0x000000ff00ff79a7 */ /* 0x0003e600081004ff */
[----:B------:R-:W-:-:S04]  /*2590*/  @UP1 UMOV UR31, UR5 ;  /* 0x00000005001f1c82 */ /* 0x000fc80008000000 */
[----:B------:R-:W-:-:S04]  /*25a0*/  @UP1 UMOV UR37, UR7 ;  /* 0x0000000700251c82 */ /* 0x000fc80008000000 */
[----:B------:R-:W-:Y:S01]  /*25b0*/  @UP1 UMOV UR36, UR4 ;  /* 0x0000000400241c82 */ /* 0x000fe20008000000 */
[----:B------:R-:W-:Y:S05]  /*25c0*/  BRA.U !UP0, `(.L_x_41) ;  /* 0x0000000108d47547 */ /* 0x000fea000b800000 */
[----:B------:R-:W2:Y:S01]  /*25d0*/  LDCU.128 UR16, c[0x0][0xb10] ;  /* 0x00016200ff1077ac */ /* 0x000ea20008000c00 */
[----:B------:R-:W3:Y:S01]  /*25e0*/  LDCU UR12, c[0x0][0xb20] ;  /* 0x00016400ff0c77ac */ /* 0x000ee20008000800 */
[----:B------:R-:W4:Y:S01]  /*25f0*/  LDCU UR20, c[0x0][0xb0c] ;  /* 0x00016180ff1477ac */ /* 0x000f220008000800 */
[----:B------:R-:W1:Y:S01]  /*2600*/  LDCU.64 UR8, c[0x0][0xb28] ;  /* 0x00016500ff0877ac */ /* 0x000e620008000a00 */
[----:B------:R-:W-:Y:S02]  /*2610*/  UISETP.NE.AND UP3, UPT, UR40, 0x1, UPT ;  /* 0x000000012800788c */ /* 0x000fe4000bf65270 */
[----:B--2---:R-:W-:Y:S02]  /*2620*/  UIMAD.WIDE.U32 UR10, UR38, UR19, URZ ;  /* 0x00000013260a72a5 */ /* 0x004fe4000f8e00ff */
[----:B------:R-:W-:Y:S02]  /*2630*/  UIMAD.WIDE.U32 UR4, UR39, UR16, URZ ;  /* 0x00000010270472a5 */ /* 0x000fe4000f8e00ff */
[----:B------:R-:W-:-:S02]  /*2640*/  UISETP.NE.AND UP0, UPT, UR18, 0x1, UPT ;  /* 0x000000011200788c */ /* 0x000fc4000bf05270 */
[----:B------:R-:W-:Y:S01]  /*2650*/  UIMAD.WIDE.U32 UR22, UR31, UR19, URZ ;  /* 0x000000131f1672a5 */ /* 0x000fe2000f8e00ff */
[----:B------:R-:W-:Y:S02]  /*2660*/  UMOV UR10, UR11 ;  /* 0x0000000b000a7c82 */ /* 0x000fe40008000000 */
[----:B------:R-:W-:Y:S01]  /*2670*/  UMOV UR4, UR5 ;  /* 0x0000000500047c82 */ /* 0x000fe20008000000 */
[----:B---3--:R-:W-:Y:S02]  /*2680*/  USHF.R.U32.HI UR10, URZ, UR12, UR10 ;  /* 0x0000000cff0a7299 */ /* 0x008fe4000801160a */
[----:B----4-:R-:W-:Y:S02]  /*2690*/  UISETP.NE.AND UP2, UPT, UR20, 0x1, UPT ;  /* 0x000000011400788c */ /* 0x010fe4000bf45270 */
[----:B------:R-:W-:Y:S02]  /*26a0*/  USHF.R.U32.HI UR4, URZ, UR17, UR4 ;  /* 0x00000011ff047299 */ /* 0x000fe40008011604 */
[----:B------:R-:W-:-:S02]  /*26b0*/  USEL UR5, UR38, UR10, !UP0 ;  /* 0x0000000a26057287 */ /* 0x000fc4000c000000 */
[----:B------:R-:W-:Y:S02]  /*26c0*/  USEL UR7, UR39, UR4, !UP2 ;  /* 0x0000000427077287 */ /* 0x000fe4000d000000 */
[----:B-1----:R-:W-:Y:S01]  /*26d0*/  UIMAD.WIDE.U32 UR10, UR5, UR8, URZ ;  /* 0x00000008050a72a5 */ /* 0x002fe2000f8e00ff */
[----:B------:R-:W-:Y:S01]  /*26e0*/  UMOV UR4, UR23 ;  /* 0x0000001700047c82 */ /* 0x000fe20008000000 */
[----:B------:R-:W-:Y:S02]  /*26f0*/  UIMAD.WIDE.U32 UR14, UR37, UR16, URZ ;  /* 0x00000010250e72a5 */ /* 0x000fe4000f8e00ff */
[----:B------:R-:W-:-:S03]  /*2700*/  UIMAD.WIDE.U32 UR22, UR7, UR8, URZ ;  /* 0x00000008071672a5 */ /* 0x000fc6000f8e00ff */
[----:B------:R-:W-:Y:S01]  /*2710*/  UMOV UR10, UR11 ;  /* 0x0000000b000a7c82 */ /* 0x000fe20008000000 */
[----:B------:R-:W-:Y:S02]  /*2720*/  USHF.R.U32.HI UR4, URZ, UR12, UR4 ;  /* 0x0000000cff047299 */ /* 0x000fe40008011604 */
[----:B------:R-:W-:Y:S01]  /*2730*/  @UP3 USHF.R.U32.HI UR5, URZ, UR9, UR10 ;  /* 0x00000009ff053299 */ /* 0x000fe2000801160a */
[----:B------:R-:W-:Y:S01]  /*2740*/  UMOV UR14, UR15 ;  /* 0x0000000f000e7c82 */ /* 0x000fe20008000000 */
[----:B------:R-:W-:Y:S01]  /*2750*/  UMOV UR22, UR23 ;  /* 0x0000001700167c82 */ /* 0x000fe20008000000 */
[----:B------:R-:W-:Y:S02]  /*2760*/  USHF.R.U32.HI UR17, URZ, UR17, UR14 ;  /* 0x00000011ff117299 */ /* 0x000fe4000801160e */
[----:B------:R-:W-:Y:S02]  /*2770*/  USEL UR4, UR31, UR4, !UP0 ;  /* 0x000000041f047287 */ /* 0x000fe4000c000000 */
[----:B------:R-:W-:-:S02]  /*2780*/  @UP3 USHF.R.U32.HI UR7, URZ, UR9, UR22 ;  /* 0x00000009ff073299 */ /* 0x000fc40008011616 */
[----:B------:R-:W-:Y:S02]  /*2790*/  UIMAD UR10, UR40, UR5, URZ ;  /* 0x00000005280a72a4 */ /* 0x000fe4000f8e02ff */
[----:B------:R-:W-:Y:S02]  /*27a0*/  USEL UR5, UR37, UR17, !UP2 ;  /* 0x0000001125057287 */ /* 0x000fe4000d000000 */
[----:B------:R-:W-:Y:S02]  /*27b0*/  UIMAD UR12, UR40, UR7, URZ ;  /* 0x00000007280c72a4 */ /* 0x000fe4000f8e02ff */
[----:B------:R-:W-:Y:S02]  /*27c0*/  UISETP.GE.AND UP0, UPT, UR4, UR10, UPT ;  /* 0x0000000a0400728c */ /* 0x000fe4000bf06270 */
[----:B------:R-:W-:Y:S02]  /*27d0*/  UIMAD.WIDE.U32 UR10, UR4, UR8, URZ ;  /* 0x00000008040a72a5 */ /* 0x000fe4000f8e00ff */
[----:B------:R-:W-:-:S02]  /*27e0*/  UISETP.GE.OR UP0, UPT, UR5, UR12, UP0 ;  /* 0x0000000c0500728c */ /* 0x000fc40008706670 */
[----:B------:R-:W-:Y:S02]  /*27f0*/  UIMAD.WIDE.U32 UR14, UR5, UR8, URZ ;  /* 0x00000008050e72a5 */ /* 0x000fe4000f8e00ff */
[----:B------:R-:W-:Y:S01]  /*2800*/  UIADD3 UR12, UPT, UPT, -UR5, URZ, URZ ;  /* 0x000000ff050c7290 */ /* 0x000fe2000fffe1ff */
[----:B------:R-:W-:Y:S01]  /*2810*/  UMOV UR10, UR11 ;  /* 0x0000000b000a7c82 */ /* 0x000fe20008000000 */
[----:B------:R-:W-:Y:S02]  /*2820*/  UIADD3 UR11, UPT, UPT, -UR4, URZ, URZ ;  /* 0x000000ff040b7290 */ /* 0x000fe4000fffe1ff */
[----:B------:R-:W-:-:S03]  /*2830*/  USHF.R.U32.HI UR10, URZ, UR9, UR10 ;  /* 0x00000009ff0a7299 */ /* 0x000fc6000801160a */
[----:B------:R-:W-:Y:S01]  /*2840*/  @!UP0 UMOV UR8, UR15 ;  /* 0x0000000f00088c82 */ /* 0x000fe20008000000 */
[----:B------:R-:W-:Y:S02]  /*2850*/  UIMAD UR11, UR18, UR11, UR31 ;  /* 0x0000000b120b72a4 */ /* 0x000fe4000f8e021f */
[----:B------:R-:W-:Y:S02]  /*2860*/  USEL UR10, UR4, UR10, !UP3 ;  /* 0x0000000a040a7287 */ /* 0x000fe4000d800000 */
[----:B------:R-:W-:Y:S02]  /*2870*/  @!UP0 USHF.R.U32.HI UR8, URZ, UR9, UR8 ;  /* 0x00000009ff088299 */ /* 0x000fe40008011608 */
[----:B------:R-:W-:Y:S02]  /*2880*/  UIADD3 UR9, UPT, UPT, -UR10, URZ, URZ ;  /* 0x000000ff0a097290 */ /* 0x000fe4000fffe1ff */
[----:B------:R-:W-:Y:S02]  /*2890*/  @!UP0 USEL UR8, UR5, UR8, !UP3 ;  /* 0x0000000805088287 */ /* 0x000fe4000d800000 */
[----:B------:R-:W-:-:S02]  /*28a0*/  UIMAD UR9, UR40, UR9, UR4 ;  /* 0x00000009280972a4 */ /* 0x000fc4000f8e0204 */
[----:B------:R-:W-:Y:S02]  /*28b0*/  @!UP0 UIADD3 UR10, UPT, UPT, UR10, -UR8, URZ ;  /* 0x800000080a0a8290 */ /* 0x000fe4000fffe0ff */
[----:B------:R-:W-:Y:S02]  /*28c0*/  @!UP0 UIMAD UR8, UR9, UR7, UR8 ;  /* 0x00000007090882a4 */ /* 0x000fe4000f8e0208 */
[----:B------:R-:W-:Y:S02]  /*28d0*/  @!UP0 UIMAD UR4, UR40, UR10, UR5 ;  /* 0x0000000a280482a4 */ /* 0x000fe4000f8e0205 */
[----:B------:R-:W-:Y:S02]  /*28e0*/  UIMAD UR7, UR20, UR12, UR37 ;  /* 0x0000000c140772a4 */ /* 0x000fe4000f8e0225 */
[----:B------:R-:W-:Y:S01]  /*28f0*/  UIMAD UR31, UR4, UR18, UR11 ;  /* 0x00000012041f72a4 */ /* 0x000fe2000f8e020b */
[----:B------:R-:W-:Y:S02]  /*2900*/  @!UP0 UMOV UR5, UR8 ;  /* 0x0000000800058c82 */ /* 0x000fe40008000000 */
[----:B------:R-:W-:-:S12]  /*2910*/  UIMAD UR37, UR5, UR20, UR7 ;  /* 0x00000014052572a4 */ /* 0x000fd8000f8e0207 */
.L_x_41:
[----:B------:R-:W2:Y:S02]  /*2920*/  LDCU UR4, c[0x0][0xb30] ;  /* 0x00016600ff0477ac */ /* 0x000ea40008000800 */
[----:B--2---:R-:W-:-:S09]  /*2930*/  UISETP.NE.AND UP0, UPT, UR4, 0x1, UPT ;  /* 0x000000010400788c */ /* 0x004fd2000bf05270 */
[----:B------:R-:W-:Y:S05]  /*2940*/  BRA.U UP0, `(.L_x_42) ;  /* 0x0000000100447547 */ /* 0x000fea000b800000 */
[----:B------:R-:W2:Y:S01]  /*2950*/  LDCU.128 UR16, c[0x0][0xb10] ;  /* 0x00016200ff1077ac */ /* 0x000ea20008000c00 */
[----:B------:R-:W3:Y:S01]  /*2960*/  LDCU UR10, c[0x0][0xb0c] ;  /* 0x00016180ff0a77ac */ /* 0x000ee20008000800 */
[----:B------:R-:W4:Y:S01]  /*2970*/  LDCU UR7, c[0x0][0xb20] ;  /* 0x00016400ff0777ac */ /* 0x000f220008000800 */
[----:B--2---:R-:W-:Y:S02]  /*2980*/  UIMAD.WIDE.U32 UR8, UR37, UR16, URZ ;  /* 0x00000010250872a5 */ /* 0x004fe4000f8e00ff */
[----:B------:R-:W-:Y:S02]  /*2990*/  UIMAD.WIDE.U32 UR4, UR31, UR19, URZ ;  /* 0x000000131f0472a5 */ /* 0x000fe4000f8e00ff */
[----:B---3--:R-:W-:Y:S02]  /*29a0*/  UISETP.NE.AND UP2, UPT, UR10, 0x1, UPT ;  /* 0x000000010a00788c */ /* 0x008fe4000bf45270 */
[----:B------:R-:W-:Y:S01]  /*29b0*/  UISETP.NE.AND UP0, UPT, UR18, 0x1, UPT ;  /* 0x000000011200788c */ /* 0x000fe2000bf05270 */
[----:B------:R-:W-:-:S02]  /*29c0*/  UMOV UR8, UR9 ;  /* 0x0000000900087c82 */ /* 0x000fc40008000000 */
[----:B------:R-:W-:Y:S01]  /*29d0*/  UMOV UR4, UR5 ;  /* 0x0000000500047c82 */ /* 0x000fe20008000000 */
[----:B------:R-:W-:Y:S02]  /*29e0*/  USHF.R.U32.HI UR17, URZ, UR17, UR8 ;  /* 0x00000011ff117299 */ /* 0x000fe40008011608 */
[----:B----4-:R-:W-:Y:S02]  /*29f0*/  USHF.R.U32.HI UR4, URZ, UR7, UR4 ;  /* 0x00000007ff047299 */ /* 0x010fe40008011604 */
[----:B------:R-:W-:Y:S02]  /*2a00*/  USEL UR5, UR37, UR17, !UP2 ;  /* 0x0000001125057287 */ /* 0x000fe4000d000000 */
[----:B------:R-:W-:-:S04]  /*2a10*/  USEL UR4, UR31, UR4, !UP0 ;  /* 0x000000041f047287 */ /* 0x000fc8000c000000 */
[----:B------:R-:W-:Y:S02]  /*2a20*/  UIADD3 UR7, UPT, UPT, UR5, -UR4, URZ ;  /* 0x8000000405077290 */ /* 0x000fe4000fffe0ff */
[----:B------:R-:W-:Y:S02]  /*2a30*/  UIADD3 UR4, UPT, UPT, -UR5, UR4, URZ ;  /* 0x0000000405047290 */ /* 0x000fe4000fffe1ff */
[----:B------:R-:W-:Y:S02]  /*2a40*/  UIMAD UR31, UR7, UR18, UR31 ;  /* 0x00000012071f72a4 */ /* 0x000fe4000f8e021f */
[----:B------:R-:W-:-:S12]  /*2a50*/  UIMAD UR37, UR4, UR10, UR37 ;  /* 0x0000000a042572a4 */ /* 0x000fd8000f8e0225 */
.L_x_42:
[----:B------:R-:W-:Y:S01]  /*2a60*/  VIADD R11, R11, 0x1 ;  /* 0x000000010b0b7836 */ /* 0x000fe20000000000 */
[----:B------:R-:W-:Y:S01]  /*2a70*/  PLOP3.LUT P1, PT, PT, PT, PT, 0x80, 0x8 ;  /* 0x000000000008781c */ /* 0x000fe20003f2f070 */
[----:B------:R-:W-:Y:S02]  /*2a80*/  UIADD3 UR46, UPT, UPT, UR37, UR58, URZ ;  /* 0x0000003a252e7290 */ /* 0x000fe4000fffe0ff */
[----:B------:R-:W-:Y:S01]  /*2a90*/  UIADD3 UR45, UPT, UPT, UR31, UR55, URZ ;  /* 0x000000371f2d7290 */ /* 0x000fe2000fffe0ff */
[----:B------:R-:W-:-:S04]  /*2aa0*/  ISETP.NE.AND P0, PT, R11, 0x2, PT ;  /* 0x000000020b00780c */ /* 0x000fc80003f05270 */
[----:B-1----:R-:W-:Y:S02]  /*2ab0*/  SEL R0, RZ, 0x1, P0 ;  /* 0x00000001ff007807 */ /* 0x002fe40000000000 */
[----:B------:R-:W-:Y:S02]  /*2ac0*/  SEL R11, R11, RZ, P0 ;  /* 0x000000ff0b0b7207 */ /* 0x000fe40000000000 */
[----:B------:R-:W-:Y:S01]  /*2ad0*/  LOP3.LUT R10, R10, R0, RZ, 0x3c, !PT ;  /* 0x000000000a0a7212 */ /* 0x000fe200078e3cff */
[----:B------:R-:W-:Y:S06]  /*2ae0*/  BRA.U UP1, `(.L_x_43) ;  /* 0xfffffff101447547 */ /* 0x000fec000b83ffff */
[----:B------:R-:W-:Y:S01]  /*2af0*/  UIADD3 UR13, UPT, UPT, UR13, 0xa0, URZ ;  /* 0x000000a00d0d7890 */ /* 0x000fe2000fffe0ff */
[----:B------:R-:W-:-:S03]  /*2b00*/  SHF.L.U32 R2, R12, 0x1f, RZ ;  /* 0x0000001f0c027819 */ /* 0x000fc600000006ff */
[----:B------:R-:W-:-:S09]  /*2b10*/  ULEA UR4, UR6, UR13, 0x3 ;  /* 0x0000000d06047291 */ /* 0x000fd2000f8e18ff */
[----:B------:R-:W1:Y:S02]  /*2b20*/  SYNCS.PHASECHK.TRANS64.TRYWAIT P0, [UR4], R2 ;  /* 0x00000002ff0075a7 */ /* 0x000e640008001104 */
[----:B-1----:R-:W-:Y:S05]  /*2b30*/  @!P0 BRA `(.L_x_44) ;  /* 0x0000005400bc8947 */ /* 0x002fea0003800000 */
.L_x_135:
[----:B------:R-:W-:-:S04]  /*2b40*/  UIADD3 UR4, UPT, UPT, UR6, 0x1, URZ ;  /* 0x0000000106047890 */ /* 0x000fc8000fffe0ff */
[----:B------:R-:W-:-:S04]  /*2b50*/  UISETP.NE.AND UP0, UPT, UR4, 0x14, UPT ;  /* 0x000000140400788c */ /* 0x000fc8000bf05270 */
[----:B------:R-:W-:Y:S02]  /*2b60*/  USEL UR6, URZ, 0x1, UP0 ;  /* 0x00000001ff067887 */ /* 0x000fe40008000000 */
[----:B------:R-:W-:-:S04]  /*2b70*/  USEL UR4, UR4, URZ, UP0 ;  /* 0x000000ff04047287 */ /* 0x000fc80008000000 */
[----:B------:R-:W-:Y:S01]  /*2b80*/  ULEA UR5, UR4, UR13, 0x3 ;  /* 0x0000000d04057291 */ /* 0x000fe2000f8e18ff */
[----:B-1----:R-:W-:-:S04]  /*2b90*/  LOP3.LUT R2, R12, UR6, RZ, 0x3c, !PT ;  /* 0x000000060c027c12 */ /* 0x002fc8000f8e3cff */
[----:B------:R-:W-:-:S04]  /*2ba0*/  SHF.L.U32 R3, R2, 0x1f, RZ ;  /* 0x0000001f02037819 */ /* 0x000fc800000006ff */
[----:B------:R-:W1:Y:S02]  /*2bb0*/  SYNCS.PHASECHK.TRANS64.TRYWAIT P0, [UR5], R3 ;  /* 0x00000003ff0075a7 */ /* 0x000e640008001105 */
[----:B-1----:R-:W-:Y:S05]  /*2bc0*/  @!P0 BRA `(.L_x_45) ;  /* 0x0000005400b08947 */ /* 0x002fea0003800000 */
.L_x_137:
[----:B------:R-:W-:-:S04]  /*2bd0*/  UIADD3 UR4, UPT, UPT, UR4, 0x1, URZ ;  /* 0x0000000104047890 */ /* 0x000fc8000fffe0ff */
[----:B------:R-:W-:-:S04]  /*2be0*/  UISETP.NE.AND UP0, UPT, UR4, 0x14, UPT ;  /* 0x000000140400788c */ /* 0x000fc8000bf05270 */
[----:B------:R-:W-:Y:S02]  /*2bf0*/  USEL UR6, URZ, 0x1, UP0 ;  /* 0x00000001ff067887 */ /* 0x000fe40008000000 */
[----:B------:R-:W-:-:S04]  /*2c00*/  USEL UR4, UR4, URZ, UP0 ;  /* 0x000000ff04047287 */ /* 0x000fc80008000000 */
[----:B------:R-:W-:Y:S01]  /*2c10*/  ULEA UR5, UR4, UR13, 0x3 ;  /* 0x0000000d04057291 */ /* 0x000fe2000f8e18ff */
[----:B------:R-:W-:-:S04]  /*2c20*/  LOP3.LUT R2, R2, UR6, RZ, 0x3c, !PT ;  /* 0x0000000602027c12 */ /* 0x000fc8000f8e3cff */
[----:B-1----:R-:W-:-:S04]  /*2c30*/  SHF.L.U32 R3, R2, 0x1f, RZ ;  /* 0x0000001f02037819 */ /* 0x002fc800000006ff */
[----:B------:R-:W1:Y:S02]  /*2c40*/  SYNCS.PHASECHK.TRANS64.TRYWAIT P0, [UR5], R3 ;  /* 0x00000003ff0075a7 */ /* 0x000e640008001105 */
[----:B-1----:R-:W-:Y:S05]  /*2c50*/  @!P0 BRA `(.L_x_46) ;  /* 0x0000005400a48947 */ /* 0x002fea0003800000 */
.L_x_139:
        /* <DEDUP_REMOVED lines=9> */
.L_x_141:
        /* <DEDUP_REMOVED lines=9> */
.L_x_143:
        /* <DEDUP_REMOVED lines=9> */
.L_x_145:
        /* <DEDUP_REMOVED lines=9> */
.L_x_147:
        /* <DEDUP_REMOVED lines=9> */
.L_x_149:
        /* <DEDUP_REMOVED lines=9> */
.L_x_151:
        /* <DEDUP_REMOVED lines=9> */
.L_x_153:
        /* <DEDUP_REMOVED lines=9> */
.L_x_155:
        /* <DEDUP_REMOVED lines=9> */
.L_x_157:
        /* <DEDUP_REMOVED lines=9> */
.L_x_159:
        /* <DEDUP_REMOVED lines=9> */
.L_x_161:
        /* <DEDUP_REMOVED lines=9> */
.L_x_163:
        /* <DEDUP_REMOVED lines=9> */
.L_x_165:
        /* <DEDUP_REMOVED lines=9> */
.L_x_167:
        /* <DEDUP_REMOVED lines=9> */
.L_x_169:
        /* <DEDUP_REMOVED lines=9> */
.L_x_171:
[----:B------:R-:W-:-:S04]  /*3560*/  UIADD3 UR4, UPT, UPT, UR4, 0x1, URZ ;  /* 0x0000000104047890 */ /* 0x000fc8000fffe0ff */
[----:B------:R-:W-:-:S04]  /*3570*/  UISETP.NE.AND UP0, UPT, UR4, 0x14, UPT ;  /* 0x000000140400788c */ /* 0x000fc8000bf05270 */
[----:B------:R-:W-:Y:S02]  /*3580*/  USEL UR5, URZ, 0x1, UP0 ;  /* 0x00000001ff057887 */ /* 0x000fe40008000000 */
[----:B------:R-:W-:-:S04]  /*3590*/  USEL UR4, UR4, URZ, UP0 ;  /* 0x000000ff04047287 */ /* 0x000fc80008000000 */
[----:B------:R-:W-:Y:S01]  /*35a0*/  ULEA UR4, UR4, UR13, 0x3 ;  /* 0x0000000d04047291 */ /* 0x000fe2000f8e18ff */
[----:B------:R-:W-:-:S04]  /*35b0*/  LOP3.LUT R2, R2, UR5, RZ, 0x3c, !PT ;  /* 0x0000000502027c12 */ /* 0x000fc8000f8e3cff */
[----:B------:R-:W-:Y:S01]  /*35c0*/  SHF.L.U32 R2, R2, 0x1f, RZ ;  /* 0x0000001f02027819 */ /* 0x000fe200000006ff */
[----:B-1----:R-:W-:-:S07]  /*35d0*/  IMAD.U32 R0, RZ, RZ, UR4 ;  /* 0x00000004ff007e24 */ /* 0x002fce000f8e00ff */
.L_x_63:
[----:B-1----:R1:W2:Y:S02]  /*35e0*/  SYNCS.PHASECHK.TRANS64.TRYWAIT P0, [R0+URZ], R2 ;  /* 0x00000002000075a7 */ /* 0x0022a400080011ff */
[----:B--2---:R-:W-:Y:S05]  /*35f0*/  @!P0 NANOSLEEP.SYNCS 0x989680 ;  /* 0x009896800000895d */ /* 0x004fea0003900000 */
[----:B------:R-:W2:Y:S02]  /*3600*/  @!P0 SYNCS.PHASECHK.TRANS64 P0, [R0+URZ], R2 ;  /* 0x00000002000085a7 */ /* 0x000ea400080010ff */
[----:B--2---:R-:W-:Y:S05]  /*3610*/  @P0 EXIT ;  /* 0x000000000000094d */ /* 0x004fea0003800000 */
[----:B------:R-:W-:Y:S05]  /*3620*/  BRA `(.L_x_63) ;  /* 0xfffffffc00ec7947 */ /* 0x000fea000383ffff */
.L_x_23:
[----:B------:R-:W1:Y:S02]  /*3630*/  S2UR UR4, SR_CgaCtaId ;  /* 0x00000000000479c3 */ /* 0x000e640000008800 */
[----:B-1----:R-:W-:-:S04]  /*3640*/  UISETP.NE.AND UP0, UPT, UR4, URZ, UPT ;  /* 0x000000ff0400728c */ /* 0x002fc8000bf05270 */
[----:B------:R-:W-:-:S09]  /*3650*/  UISETP.NE.OR UP0, UPT, UR13, 0x1, UP0 ;  /* 0x000000010d00788c */ /* 0x000fd20008705670 */
[----:B------:R-:W-:Y:S05]  /*3660*/  BRA.U UP0, `(.L_x_64) ;  /* 0x00000005004c7547 */ /* 0x000fea000b800000 */
[----:B------:R-:W1:Y:S01]  /*3670*/  S2UR UR5, SR_CgaCtaId ;  /* 0x00000000000579c3 */ /* 0x000e620000008800 */
[----:B------:R-:W-:Y:S01]  /*3680*/  UMOV UR4, 0x400 ;  /* 0x0000040000047882 */ /* 0x000fe20000000000 */
[----:B------:R-:W-:Y:S01]  /*3690*/  ISETP.GE.U32.AND P2, PT, R0, 0x4, PT ;  /* 0x000000040000780c */ /* 0x000fe20003f46070 */
[----:B------:R-:W-:Y:S01]  /*36a0*/  IMAD.MOV.U32 R12, RZ, RZ, 0x1 ;  /* 0x00000001ff0c7424 */ /* 0x000fe200078e00ff */
[----:B------:R-:W-:Y:S02]  /*36b0*/  CS2R R10, SRZ ;  /* 0x00000000000a7805 */ /* 0x000fe4000001ff00 */
[----:B------:R-:W-:Y:S01]  /*36c0*/  CS2R R8, SRZ ;  /* 0x0000000000087805 */ /* 0x000fe2000001ff00 */
[----:B-1----:R-:W-:-:S03]  /*36d0*/  ULEA UR6, UR5, UR4, 0x18 ;  /* 0x0000000405067291 */ /* 0x002fc6000f8ec0ff */
[----:B------:R-:W-:-:S09]  /*36e0*/  UMOV UR5, URZ ;  /* 0x000000ff00057c82 */ /* 0x000fd20008000000 */
.L_x_68:
[----:B------:R-:W-:Y:S02]  /*36f0*/  LEA R2, R8, UR6, 0x3 ;  /* 0x0000000608027c11 */ /* 0x000fe4000f8e18ff */
[----:B------:R-:W-:-:S03]  /*3700*/  SHF.L.U32 R4, R9, 0x1f, RZ ;  /* 0x0000001f09047819 */ /* 0x000fc600000006ff */
[----:B------:R-:W-:Y:S01]  /*3710*/  VIADD R5, R2, 0x1d0 ;  /* 0x000001d002057836 */ /* 0x000fe20000000000 */
[----:B------:R-:W1:Y:S02]  /*3720*/  SYNCS.PHASECHK.TRANS64.TRYWAIT P0, [R2+URZ+0x1c0], R4 ;  /* 0x0001c004020075a7 */ /* 0x000e6400080011ff */
[----:B-1----:R-:W-:Y:S05]  /*3730*/  @!P0 BRA `(.L_x_65) ;  /* 0x0000005000848947 */ /* 0x002fea0003800000 */
.L_x_172:
[----:B------:R-:W-:Y:S01]  /*3740*/  ULEA UR4, UR5, UR6, 0x3 ;  /* 0x0000000605047291 */ /* 0x000fe2000f8e18ff */
[----:B-1----:R-:W-:Y:S01]  /*3750*/  PRMT R2, RZ, 0x654, R5 ;  /* 0x00000654ff027816 */ /* 0x002fe20000000005 */
[----:B------:R-:W-:Y:S01]  /*3760*/  @!P2 IMAD.MOV.U32 R4, RZ, RZ, 0x10 ;  /* 0x00000010ff04a424 */ /* 0x000fe200078e00ff */
[----:B------:R-:W-:Y:S01]  /*3770*/  SHF.L.U32 R5, R12, 0x1f, RZ ;  /* 0x0000001f0c057819 */ /* 0x000fe200000006ff */
[----:B------:R-:W-:Y:S01]  /*3780*/  UIADD3 UR7, UPT, UPT, UR4, 0x160, URZ ;  /* 0x0000016004077890 */ /* 0x000fe2000fffe0ff */
[----:B------:R1:W-:Y:S05]  /*3790*/  SYNCS.ARRIVE.TRANS64.RED.A1T0 RZ, [R2+URZ], RZ ;  /* 0x000000ff02ff79a7 */ /* 0x0003ea00081004ff */
[----:B------:R-:W-:Y:S01]  /*37a0*/  IMAD.U32 R6, RZ, RZ, UR7 ;  /* 0x00000007ff067e24 */ /* 0x000fe2000f8e00ff */
[----:B------:R-:W2:Y:S04]  /*37b0*/  SYNCS.PHASECHK.TRANS64.TRYWAIT P0, [UR4+0x170], R5 ;  /* 0x00017005ff0075a7 */ /* 0x000ea80008001104 */
[----:B------:R-:W-:Y:S01]  /*37c0*/  PRMT R6, R0, 0x654, R6 ;  /* 0x0000065400067816 */ /* 0x000fe20000000006 */
[----:B-12---:R-:W-:Y:S06]  /*37d0*/  @!P0 BRA `(.L_x_66) ;  /* 0x0000005000708947 */ /* 0x006fec0003800000 */
.L_x_174:
[----:B------:R-:W-:Y:S01]  /*37e0*/  ULEA UR8, UR5, UR6, 0x4 ;  /* 0x0000000605087291 */ /* 0x000fe2000f8e20ff */
[----:B------:R-:W-:Y:S01]  /*37f0*/  SEL R3, R6, R3, !P2 ;  /* 0x0000000306037207 */ /* 0x000fe20005000000 */
[----:B------:R-:W-:Y:S01]  /*3800*/  UIADD3 UR9, UPT, UPT, UR4, 0x160, URZ ;  /* 0x0000016004097890 */ /* 0x000fe2000fffe0ff */
[----:B-1----:R-:W-:Y:S01]  /*3810*/  LEA R2, R11, UR6, 0x3 ;  /* 0x000000060b027c11 */ /* 0x002fe2000f8e18ff */
[----:B------:R-:W-:Y:S01]  /*3820*/  UIADD3 UR8, UPT, UPT, UR8, 0x1f0, URZ ;  /* 0x000001f008087890 */ /* 0x000fe2000fffe0ff */
[----:B------:R1:W-:Y:S01]  /*3830*/  @!P2 SYNCS.ARRIVE.TRANS64.RED RZ, [R3+URZ], R4 ;  /* 0x0000000403ffa9a7 */ /* 0x0003e200080004ff */
[----:B------:R-:W-:Y:S01]  /*3840*/  UIADD3 UR4, UPT, UPT, UR5, 0x1, URZ ;  /* 0x0000000105047890 */ /* 0x000fe2000fffe0ff */
[----:B------:R-:W-:-:S03]  /*3850*/  VIADD R8, R8, 0x1 ;  /* 0x0000000108087836 */ /* 0x000fc60000000000 */
[----:B------:R-:W-:Y:S02]  /*3860*/  UISETP.NE.AND UP0, UPT, UR4, 0x2, UPT ;  /* 0x000000020400788c */ /* 0x000fe4000bf05270 */
[----:B------:R-:W-:Y:S01]  /*3870*/  ISETP.NE.AND P0, PT, R8, 0x2, PT ;  /* 0x000000020800780c */ /* 0x000fe20003f05270 */
[----:B------:R-:W-:Y:S06]  /*3880*/  UGETNEXTWORKID.BROADCAST [UR8], [UR9] ;  /* 0x00000000080073ca */ /* 0x000fec0008000100 */
[----:B------:R-:W-:Y:S02]  /*3890*/  USEL UR7, URZ, 0x1, UP0 ;  /* 0x00000001ff077887 */ /* 0x000fe40008000000 */
[----:B------:R-:W-:-:S04]  /*38a0*/  USEL UR5, UR4, URZ, UP0 ;  /* 0x000000ff04057287 */ /* 0x000fc80008000000 */
[----:B------:R-:W-:Y:S02]  /*38b0*/  LOP3.LUT R12, R12, UR7, RZ, 0x3c, !PT ;  /* 0x000000070c0c7c12 */ /* 0x000fe4000f8e3cff */
[----:B-1----:R-:W-:-:S04]  /*38c0*/  SHF.L.U32 R4, R10, 0x1f, RZ ;  /* 0x0000001f0a047819 */ /* 0x002fc800000006ff */
[----:B------:R-:W1:Y:S02]  /*38d0*/  SYNCS.PHASECHK.TRANS64.TRYWAIT P1, [R2+URZ+0x160], R4 ;  /* 0x00016004020075a7 */ /* 0x000e6400080211ff */
[----:B-1----:R-:W-:Y:S05]  /*38e0*/  @!P1 BRA `(.L_x_67) ;  /* 0x0000005000449947 */ /* 0x002fea0003800000 */
.L_x_175:
[C---:B-1----:R-:W-:Y:S01]  /*38f0*/  LEA R4, R11.reuse, UR6, 0x4 ;  /* 0x000000060b047c11 */ /* 0x042fe2000f8e20ff */
[----:B------:R-:W-:Y:S01]  /*3900*/  VIADD R2, R2, 0x170 ;  /* 0x0000017002027836 */ /* 0x000fe20000000000 */
[----:B------:R-:W-:Y:S01]  /*3910*/  SEL R8, R8, RZ, P0 ;  /* 0x000000ff08087207 */ /* 0x000fe20000000000 */
[----:B------:R-:W-:-:S03]  /*3920*/  VIADD R11, R11, 0x1 ;  /* 0x000000010b0b7836 */ /* 0x000fc60000000000 */
[----:B------:R-:W1:Y:S01]  /*3930*/  LDS.128 R4, [R4+0x1f0] ;  /* 0x0001f00004047984 */ /* 0x000e620000000c00 */
[----:B------:R-:W-:Y:S02]  /*3940*/  PRMT R2, RZ, 0x654, R2 ;  /* 0x00000654ff027816 */ /* 0x000fe40000000002 */
[C---:B------:R-:W-:Y:S01]  /*3950*/  ISETP.NE.AND P1, PT, R11.reuse, 0x2, PT ;  /* 0x000000020b00780c */ /* 0x040fe20003f25270 */
[----:B------:R-:W-:Y:S01]  /*3960*/  @!PT LDS RZ, [RZ] ;  /* 0x00000000fffff984 */ /* 0x000fe20000000800 */
[----:B------:R-:W-:Y:S01]  /*3970*/  @!PT LDS RZ, [RZ] ;  /* 0x00000000fffff984 */ /* 0x000fe20000000800 */
[----:B------:R-:W-:Y:S01]  /*3980*/  @!PT LDS RZ, [RZ] ;  /* 0x00000000fffff984 */ /* 0x000fe20000000800 */
[----:B------:R-:W-:Y:S01]  /*3990*/  @!PT LDS RZ, [RZ] ;  /* 0x00000000fffff984 */ /* 0x000fe20000000800 */
[----:B------:R2:W-:Y:S06]  /*39a0*/  MEMBAR.ALL.CTA ;  /* 0x0000000000007992 */ /* 0x0005ec0000008000 */
[----:B--2---:R-:W2:Y:S01]  /*39b0*/  FENCE.VIEW.ASYNC.S ;  /* 0x00000000000073c6 */ /* 0x004ea20000000000 */
[----:B------:R-:W-:Y:S01]  /*39c0*/  SEL R11, R11, RZ, P1 ;  /* 0x000000ff0b0b7207 */ /* 0x000fe20000800000 */
[----:B--2---:R2:W-:Y:S01]  /*39d0*/  SYNCS.ARRIVE.TRANS64.RED.A1T0 RZ, [R2+URZ], RZ ;  /* 0x000000ff02ff79a7 */ /* 0x0045e200081004ff */
[----:B-1----:R-:W-:-:S02]  /*39e0*/  LOP3.LUT P3, RZ, R6, 0x1, RZ, 0xc0, !PT ;  /* 0x0000000106ff7812 */ /* 0x002fc4000786c0ff */
[----:B------:R-:W-:-:S04]  /*39f0*/  SEL R4, RZ, 0x1, P1 ;  /* 0x00000001ff047807 */ /* 0x000fc80000800000 */
[----:B------:R-:W-:Y:S02]  /*3a00*/  LOP3.LUT R10, R10, R4, RZ, 0x3c, !PT ;  /* 0x000000040a0a7212 */ /* 0x000fe400078e3cff */
[----:B--2---:R-:W-:-:S04]  /*3a10*/  SEL R2, RZ, 0x1, P0 ;  /* 0x00000001ff027807 */ /* 0x004fc80000000000 */
[----:B------:R-:W-:Y:S01]  /*3a20*/  LOP3.LUT R9, R9, R2, RZ, 0x3c, !PT ;  /* 0x0000000209097212 */ /* 0x000fe200078e3cff */
[----:B------:R-:W-:Y:S06]  /*3a30*/  @P3 BRA `(.L_x_68) ;  /* 0xfffffffc002c3947 */ /* 0x000fec000383ffff */
[----:B------:R-:W-:Y:S01]  /*3a40*/  ULEA UR4, UR5, UR6, 0x3 ;  /* 0x0000000605047291 */ /* 0x000fe2000f8e18ff */
[----:B------:R-:W-:-:S08]  /*3a50*/  SHF.L.U32 R2, R12, 0x1f, RZ ;  /* 0x0000001f0c027819 */ /* 0x000fd000000006ff */
[----:B------:R-:W1:Y:S02]  /*3a60*/  SYNCS.PHASECHK.TRANS64 P0, [UR4+0x170], R2 ;  /* 0x00017002ff0075a7 */ /* 0x000e640008001004 */
[----:B-1----:R-:W-:Y:S05]  /*3a70*/  @P0 BRA `(.L_x_69) ;  /* 0x0000000000080947 */ /* 0x002fea0003800000 */
[----:B------:R-:W1:Y:S02]  /*3a80*/  SYNCS.PHASECHK.TRANS64.TRYWAIT P0, [UR4+0x170], R2 ;  /* 0x00017002ff0075a7 */ /* 0x000e640008001104 */
[----:B-1----:R-:W-:Y:S05]  /*3a90*/  @!P0 BRA `(.L_x_70) ;  /* 0x0000004c00ec8947 */ /* 0x002fea0003800000 */
.L_x_69:
[----:B------:R-:W-:-:S04]  /*3aa0*/  UIADD3 UR7, UPT, UPT, UR5, 0x1, URZ ;  /* 0x0000000105077890 */ /* 0x000fc8000fffe0ff */
[----:B------:R-:W-:-:S04]  /*3ab0*/  UISETP.NE.AND UP0, UPT, UR7, 0x2, UPT ;  /* 0x000000020700788c */ /* 0x000fc8000bf05270 */
[----:B------:R-:W-:Y:S02]  /*3ac0*/  USEL UR8, URZ, 0x1, UP0 ;  /* 0x00000001ff087887 */ /* 0x000fe40008000000 */
[----:B------:R-:W-:-:S04]  /*3ad0*/  USEL UR7, UR7, URZ, UP0 ;  /* 0x000000ff07077287 */ /* 0x000fc80008000000 */
[----:B------:R-:W-:Y:S01]  /*3ae0*/  ULEA UR7, UR7, UR6, 0x3 ;  /* 0x0000000607077291 */ /* 0x000fe2000f8e18ff */
[----:B-1----:R-:W-:-:S04]  /*3af0*/  LOP3.LUT R2, R12, UR8, RZ, 0x3c, !PT ;  /* 0x000000080c027c12 */ /* 0x002fc8000f8e3cff */
[----:B------:R-:W-:-:S04]  /*3b00*/  SHF.L.U32 R0, R2, 0x1f, RZ ;  /* 0x0000001f02007819 */ /* 0x000fc800000006ff */
[----:B------:R-:W1:Y:S02]  /*3b10*/  SYNCS.PHASECHK.TRANS64 P0, [UR7+0x170], R0 ;  /* 0x00017000ff0075a7 */ /* 0x000e640008001007 */
[----:B-1----:R-:W-:Y:S05]  /*3b20*/  @P0 EXIT ;  /* 0x000000000000094d */ /* 0x002fea0003800000 */
[----:B------:R-:W-:Y:S02]  /*3b30*/  SHF.L.U32 R2, R2, 0x1f, RZ ;  /* 0x0000001f02027819 */ /* 0x000fe400000006ff */
[----:B------:R-:W-:-:S07]  /*3b40*/  MOV R0, UR7 ;  /* 0x0000000700007c02 */ /* 0x000fce0008000f00 */
.L_x_71:
[----:B-1----:R1:W2:Y:S02]  /*3b50*/  SYNCS.PHASECHK.TRANS64.TRYWAIT P0, [R0+URZ+0x170], R2 ;  /* 0x00017002000075a7 */ /* 0x0022a400080011ff */
[----:B--2---:R-:W-:Y:S05]  /*3b60*/  @!P0 NANOSLEEP.SYNCS 0x989680 ;  /* 0x009896800000895d */ /* 0x004fea0003900000 */
[----:B------:R-:W2:Y:S02]  /*3b70*/  @!P0 SYNCS.PHASECHK.TRANS64 P0, [R0+URZ+0x170], R2 ;  /* 0x00017002000085a7 */ /* 0x000ea400080010ff */
[----:B--2---:R-:W-:Y:S05]  /*3b80*/  @P0 EXIT ;  /* 0x000000000000094d */ /* 0x004fea0003800000 */
[----:B------:R-:W-:Y:S05]  /*3b90*/  BRA `(.L_x_71) ;  /* 0xfffffffc00ec7947 */ /* 0x000fea000383ffff */
.L_x_64:
[----:B------:R-:W-:Y:S05]  /*3ba0*/  BRA.U UP4, `(.L_x_72) ;  /* 0x0000001104a47547 */ /* 0x000fea000b800000 */
[----:B------:R-:W1:Y:S01]  /*3bb0*/  S2UR UR7, SR_CgaCtaId ;  /* 0x00000000000779c3 */ /* 0x000e620000008800 */
[----:B------:R-:W-:Y:S01]  /*3bc0*/  UMOV UR4, 0x40 ;  /* 0x0000004000047882 */ /* 0x000fe20000000000 */
[----:B------:R-:W-:Y:S01]  /*3bd0*/  NOP ;  /* 0x0000000000007918 */ /* 0x000fe20000000000 */
[----:B------:R-:W-:Y:S01]  /*3be0*/  UMOV UR6, 0x400 ;  /* 0x0000040000067882 */ /* 0x000fe20000000000 */
[----:B-1----:R-:W-:Y:S02]  /*3bf0*/  ULEA UR5, UR7, UR4, 0x18 ;  /* 0x0000000407057291 */ /* 0x002fe4000f8ec0ff */
[----:B------:R-:W-:-:S07]  /*3c00*/  ULEA UR6, UR7, UR6, 0x18 ;  /* 0x0000000607067291 */ /* 0x000fce000f8ec0ff */
[----:B------:R-:W1:Y:S02]  /*3c10*/  LDS.U8 R0, [UR5+0x1c] ;  /* 0x00001c05ff007984 */ /* 0x000e640008000000 */
[----:B-1----:R-:W-:-:S13]  /*3c20*/  ISETP.NE.AND P0, PT, R0, RZ, PT ;  /* 0x000000ff0000720c */ /* 0x002fda0003f05270 */
[----:B------:R-:W-:Y:S05]  /*3c30*/  @P0 BRA `(.L_x_73) ;  /* 0x0000000400080947 */ /* 0x000fea0003800000 */
[----:B------:R-:W-:Y:S02]  /*3c40*/  UISETP.NE.U32.AND UP1, UPT, UR33, 0x1, UPT ;  /* 0x000000012100788c */ /* 0x000fe4000bf25070 */
[----:B------:R-:W-:-:S07]  /*3c50*/  UIADD3 UR7, UPT, UPT, UR5, 0x8, URZ ;  /* 0x0000000805077890 */ /* 0x000fce000fffe0ff */
[----:B------:R-:W-:Y:S05]  /*3c60*/  BRA.U !UP1, `(.L_x_74) ;  /* 0x00000001099c7547 */ /* 0x000fea000b800000 */
[----:B------:R-:W-:Y:S01]  /*3c70*/  ELECT P0, URZ, PT ;  /* 0x0000000000ff782f */ /* 0x000fe20003800000 */
[----:B------:R-:W-:-:S12]  /*3c80*/  BSSY B0, `(.L_x_74) ;  /* 0x0000025000007945 */ /* 0x000fd80003800000 */
[----:B------:R-:W-:Y:S05]  /*3c90*/  @!P0 BRA `(.L_x_75) ;  /* 0x00000000008c8947 */ /* 0x000fea0003800000 */
[----:B------:R-:W-:-:S05]  /*3ca0*/  UMOV UR4, 0x10 ;  /* 0x0000001000047882 */ /* 0x000fca0000000000 */
[----:B------:R-:W-:Y:S04]  /*3cb0*/  DEPBAR.LE SB1, 0x36 ;  /* 0x00009d800000791a */ /* 0x000fe80000000000 */
[----:B------:R-:W1:Y:S02]  /*3cc0*/  UTCATOMSWS.2CTA.FIND_AND_SET.ALIGN UP0, UR4, UR4 ;  /* 0x00000004000475e3 */ /* 0x000e640008200800 */
[----:B-1----:R-:W-:Y:S01]  /*3cd0*/  MOV R10, UR4 ;  /* 0x00000004000a7c02 */ /* 0x002fe20008000f00 */
[----:B------:R-:W-:Y:S06]  /*3ce0*/  BRA.U UP0, `(.L_x_76) ;  /* 0x0000000100187547 */ /* 0x000fec000b800000 */
.L_x_77:
[----:B------:R-:W-:Y:S05]  /*3cf0*/  NANOSLEEP 0x64 ;  /* 0x000000640000795d */ /* 0x000fea0003800000 */
[----:B------:R-:W-:-:S05]  /*3d00*/  UMOV UR4, 0x10 ;  /* 0x0000001000047882 */ /* 0x000fca0000000000 */
[----:B------:R-:W-:Y:S04]  /*3d10*/  DEPBAR.LE SB1, 0x36 ;  /* 0x00009d800000791a */ /* 0x000fe80000000000 */
[----:B------:R-:W1:Y:S02]  /*3d20*/  UTCATOMSWS.2CTA.FIND_AND_SET.ALIGN UP0, UR4, UR4 ;  /* 0x00000004000475e3 */ /* 0x000e640008200800 */
[----:B-1----:R-:W-:Y:S01]  /*3d30*/  MOV R10, UR4 ;  /* 0x00000004000a7c02 */ /* 0x002fe20008000f00 */
[----:B------:R-:W-:Y:S05]  /*3d40*/  BRA.U !UP0, `(.L_x_77) ;  /* 0xfffffffd08e87547 */ /* 0x000fea000b83ffff */
.L_x_76:
[----:B------:R-:W1:Y:S01]  /*3d50*/  LDS R6, [UR5+0x10] ;  /* 0x00001005ff067984 */ /* 0x000e620008000800 */
[----:B------:R-:W-:Y:S01]  /*3d60*/  IMAD.U32 R0, RZ, RZ, UR6 ;  /* 0x00000006ff007e24 */ /* 0x000fe2000f8e00ff */
[----:B------:R-:W-:-:S03]  /*3d70*/  MOV R4, UR35 ;  /* 0x0000002300047c02 */ /* 0x000fc60008000f00 */
[----:B------:R-:W-:Y:S01]  /*3d80*/  VIADD R0, R0, 0x210 ;  /* 0x0000021000007836 */ /* 0x000fe20000000000 */
[----:B-1----:R-:W-:-:S04]  /*3d90*/  SHF.L.U32 R6, R6, 0x1f, RZ ;  /* 0x0000001f06067819 */ /* 0x002fc800000006ff */
[----:B------:R-:W1:Y:S02]  /*3da0*/  SYNCS.PHASECHK.TRANS64.TRYWAIT P0, [UR5+0x8], R6 ;  /* 0x00000806ff0075a7 */ /* 0x000e640008001105 */
[----:B-1----:R-:W-:Y:S05]  /*3db0*/  @P0 BRA `(.L_x_78) ;  /* 0x0000000000080947 */ /* 0x002fea0003800000 */
[----:B------:R-:W1:Y:S02]  /*3dc0*/  SYNCS.PHASECHK.TRANS64.TRYWAIT P0, [UR5+0x8], R6 ;  /* 0x00000806ff0075a7 */ /* 0x000e640008001105 */
[----:B-1----:R-:W-:Y:S05]  /*3dd0*/  @!P0 BRA `(.L_x_79) ;  /* 0x0000004c00348947 */ /* 0x002fea0003800000 */
.L_x_78:
[----:B------:R-:W-:Y:S01]  /*3de0*/  PRMT R4, R4, 0x654, R0 ;  /* 0x0000065404047816 */ /* 0x000fe20000000000 */
[----:B------:R-:W-:Y:S01]  /*3df0*/  HFMA2 R0, -RZ, RZ, 0, 5.9604644775390625e-08 ;  /* 0x00000001ff007431 */ /* 0x000fe200000001ff */
[----:B------:R-:W-:Y:S01]  /*3e00*/  UPRMT UR4, UR35, 0x654, UR7 ;  /* 0x0000065423047896 */ /* 0x000fe20008000007 */
[----:B------:R-:W-:Y:S02]  /*3e10*/  IMAD.MOV.U32 R8, RZ, RZ, 0xffff ;  /* 0x0000ffffff087424 */ /* 0x000fe400078e00ff */
[----:B-1----:R-:W-:Y:S02]  /*3e20*/  IMAD.MOV.U32 R6, RZ, RZ, 0x4 ;  /* 0x00000004ff067424 */ /* 0x002fe400078e00ff */
[----:B------:R-:W-:Y:S01]  /*3e30*/  IMAD.SHL.U32 R9, R10, 0x20, RZ ;  /* 0x000000200a097824 */ /* 0x000fe200078e00ff */
[----:B------:R-:W-:Y:S02]  /*3e40*/  MOV R5, UR4 ;  /* 0x0000000400057c02 */ /* 0x000fe40008000f00 */
[-C--:B------:R-:W-:Y:S01]  /*3e50*/  SHF.L.U32 R8, R8, R10.reuse, RZ ;  /* 0x0000000a08087219 */ /* 0x080fe200000006ff */
[----:B------:R1:W-:Y:S01]  /*3e60*/  SYNCS.ARRIVE.TRANS64.RED RZ, [UR4], R6 ;  /* 0x00000006ffff79a7 */ /* 0x0003e20008000404 */
[----:B------:R-:W-:Y:S01]  /*3e70*/  SHF.L.U32 R7, R0, R10, RZ ;  /* 0x0000000a00077219 */ /* 0x000fe200000006ff */
[----:B------:R1:W-:Y:S04]  /*3e80*/  STS [UR6+0x210], R9 ;  /* 0x00021009ff007988 */ /* 0x0003e80008000806 */
[----:B------:R1:W-:Y:S04]  /*3e90*/  STAS [R4.64], R10 ;  /* 0x0000000a04007dbd */ /* 0x0003e8000c0008ff */
[----:B------:R1:W-:Y:S04]  /*3ea0*/  ATOMS.OR RZ, [UR5+0x14], R8 ;  /* 0x00001408ffff798c */ /* 0x0003e8000b000005 */
[----:B------:R1:W-:Y:S04]  /*3eb0*/  ATOMS.OR RZ, [UR5+0x18], R7 ;  /* 0x00001807ffff798c */ /* 0x0003e8000b000005 */
[----:B------:R1:W-:Y:S02]  /*3ec0*/  ATOMS.XOR RZ, [UR5+0x10], R0 ;  /* 0x00001000ffff798c */ /* 0x0003e4000b800005 */
.L_x_75:
[----:B------:R-:W-:Y:S05]  /*3ed0*/  BSYNC B0 ;  /* 0x0000000000007941 */ /* 0x000fea0003800000 */
.L_x_74:
[----:B------:R-:W-:Y:S05]  /*3ee0*/  BRA.U UP1, `(.L_x_80) ;  /* 0x00000001016c7547 */ /* 0x000fea000b800000 */
[----:B------:R-:W-:-:S03]  /*3ef0*/  UMOV UR4, 0xffffffff ;  /* 0xffffffff00047882 */ /* 0x000fc60000000000 */
[----:B------:R-:W-:Y:S05]  /*3f00*/  BRA.DIV UR4, `(.L_x_81) ;  /* 0x0000004e04007947 */ /* 0x000fea000b800000 */
[----:B------:R-:W-:-:S13]  /*3f10*/  ELECT P0, URZ, PT ;  /* 0x0000000000ff782f */ /* 0x000fda0003800000 */
.L_x_179:
[----:B------:R-:W-:Y:S05]  /*3f20*/  @!P0 BRA `(.L_x_80) ;  /* 0x00000000005c8947 */ /* 0x000fea0003800000 */
[----:B-1----:R-:W1:Y:S02]  /*3f30*/  LDS R4, [UR5+0x10] ;  /* 0x00001005ff047984 */ /* 0x002e640008000800 */
[----:B-1----:R-:W-:-:S04]  /*3f40*/  SHF.L.U32 R4, R4, 0x1f, RZ ;  /* 0x0000001f04047819 */ /* 0x002fc800000006ff */
[----:B------:R-:W1:Y:S02]  /*3f50*/  SYNCS.PHASECHK.TRANS64.TRYWAIT P0, [UR5+0x8], R4 ;  /* 0x00000804ff0075a7 */ /* 0x000e640008001105 */
[----:B-1----:R-:W-:Y:S05]  /*3f60*/  @P0 BRA `(.L_x_82) ;  /* 0x0000000000080947 */ /* 0x002fea0003800000 */
[----:B------:R-:W1:Y:S02]  /*3f70*/  SYNCS.PHASECHK.TRANS64.TRYWAIT P0, [UR5+0x8], R4 ;  /* 0x00000804ff0075a7 */ /* 0x000e640008001105 */
[----:B-1----:R-:W-:Y:S05]  /*3f80*/  @!P0 BRA `(.L_x_83) ;  /* 0x0000004c00048947 */ /* 0x002fea0003800000 */
.L_x_82:
[----:B------:R-:W2:Y:S01]  /*3f90*/  LDS R6, [UR6+0x210] ;  /* 0x00021006ff067984 */ /* 0x000ea20008000800 */
[----:B-1----:R-:W-:Y:S02]  /*3fa0*/  HFMA2 R0, -RZ, RZ, 0, 5.9604644775390625e-08 ;  /* 0x00000001ff007431 */ /* 0x002fe400000001ff */
[----:B------:R-:W-:Y:S01]  /*3fb0*/  IMAD.MOV.U32 R4, RZ, RZ, 0xffff ;  /* 0x0000ffffff047424 */ /* 0x000fe200078e00ff */
[----:B------:R-:W-:Y:S01]  /*3fc0*/  UPRMT UR4, UR35, 0x654, UR7 ;  /* 0x0000065423047896 */ /* 0x000fe20008000007 */
[----:B--2---:R-:W-:-:S03]  /*3fd0*/  IMAD.SHL.U32 R5, R6, 0x20, RZ ;  /* 0x0000002006057824 */ /* 0x004fc600078e00ff */
[-C--:B------:R-:W-:Y:S02]  /*3fe0*/  SHF.L.U32 R4, R4, R6.reuse, RZ ;  /* 0x0000000604047219 */ /* 0x080fe400000006ff */
[----:B------:R-:W-:Y:S01]  /*3ff0*/  SHF.L.U32 R6, R0, R6, RZ ;  /* 0x0000000600067219 */ /* 0x000fe200000006ff */
[----:B------:R2:W-:Y:S04]  /*4000*/  STS [UR6+0x210], R5 ;  /* 0x00021005ff007988 */ /* 0x0005e80008000806 */
[----:B------:R2:W-:Y:S04]  /*4010*/  ATOMS.OR RZ, [UR5+0x14], R4 ;  /* 0x00001404ffff798c */ /* 0x0005e8000b000005 */
[----:B------:R2:W-:Y:S01]  /*4020*/  ATOMS.OR RZ, [UR5+0x18], R6 ;  /* 0x00001806ffff798c */ /* 0x0005e2000b000005 */
[----:B------:R-:W-:Y:S03]  /*4030*/  SYNCS.ARRIVE.TRANS64.RED.A1T0 RZ, [UR4], RZ ;  /* 0x000000ffffff79a7 */ /* 0x000fe60008100404 */
[----:B------:R2:W-:Y:S01]  /*4040*/  ATOMS.XOR RZ, [UR5+0x10], R0 ;  /* 0x00001000ffff798c */ /* 0x0005e2000b800005 */
[----:B------:R-:W-:Y:S05]  /*4050*/  BRA `(.L_x_80) ;  /* 0x0000000000107947 */ /* 0x000fea0003800000 */
.L_x_73:
[----:B------:R-:W-:Y:S02]  /*4060*/  MOV R0, 0xffffffff ;  /* 0xffffffff00007802 */ /* 0x000fe40000000f00 */
[----:B------:R-:W-:-:S03]  /*4070*/  MOV R4, 0x40a0 ;  /* 0x000040a000047802 */ /* 0x000fc60000000f00 */
[----:B------:R1:W-:Y:S04]  /*4080*/  STS [UR6+0x210], R0 ;  /* 0x00021000ff007988 */ /* 0x0003e80008000806 */
[----:B-1---5:R-:W-:Y:S05]  /*4090*/  CALL.REL.NOINC `($__internal_1_$__cuda_sm10x_tcgen05_guardrail_trap_phase_invalid_during_alloc) ;  /* 0x00000050000c7944 */ /* 0x022fea0003c00000 */
.L_x_80:
[----:B------:R-:W-:Y:S05]  /*40a0*/  WARPSYNC.ALL ;  /* 0x0000000000007948 */ /* 0x000fea0003800000 */
[----:B------:R-:W3:Y:S01]  /*40b0*/  S2UR UR4, SR_CgaCtaId ;  /* 0x00000000000479c3 */ /* 0x000ee20000008800 */
[----:B------:R-:W-:Y:S01]  /*40c0*/  UMOV UR17, 0x400 ;  /* 0x0000040000117882 */ /* 0x000fe20000000000 */
[----:B------:R-:W-:-:S06]  /*40d0*/  NOP ;  /* 0x0000000000007918 */ /* 0x000fcc0000000000 */
[----:B------:R-:W-:Y:S06]  /*40e0*/  BAR.ARV 0x6, 0xa0 ;  /* 0x0182800000007b1d */ /* 0x000fec0000002000 */
[----:B------:R-:W4:Y:S01]  /*40f0*/  LDCU UR6, c[0x0][0x38c] ;  /* 0x00007180ff0677ac */ /* 0x000f220008000800 */
[----:B------:R-:W-:Y:S01]  /*4100*/  LOP3.LUT R3, R3, 0xffff, RZ, 0xc0, !PT ;  /* 0x0000ffff03037812 */ /* 0x000fe200078ec0ff */
[----:B-1----:R-:W-:Y:S01]  /*4110*/  IMAD.MOV.U32 R9, RZ, RZ, 0x1 ;  /* 0x00000001ff097424 */ /* 0x002fe200078e00ff */
[----:B------:R-:W-:Y:S01]  /*4120*/  LOP3.LUT R2, R2, 0xffff, RZ, 0xc0, !PT ;  /* 0x0000ffff02027812 */ /* 0x000fe200078ec0ff */
[----:B------:R-:W-:Y:S01]  /*4130*/  IMAD.MOV.U32 R8, RZ, RZ, RZ ;  /* 0x000000ffff087224 */ /* 0x000fe200078e00ff */
[----:B------:R-:W-:Y:S01]  /*4140*/  R2UR UR20, R3 ;  /* 0x00000000031472ca */ /* 0x000fe200000e0000 */
[----:B------:R-:W-:Y:S01]  /*4150*/  UMOV UR24, URZ ;  /* 0x000000ff00187c82 */ /* 0x000fe20008000000 */
[----:B------:R-:W-:-:S02]  /*4160*/  R2UR UR30, R2 ;  /* 0x00000000021e72ca */ /* 0x000fc400000e0000 */
[----:B------:R-:W-:Y:S01]  /*4170*/  CS2R R2, SRZ ;  /* 0x0000000000027805 */ /* 0x000fe2000001ff00 */
[----:B------:R-:W-:Y:S01]  /*4180*/  UMOV UR15, URZ ;  /* 0x000000ff000f7c82 */ /* 0x000fe20008000000 */
[----:B---3--:R-:W-:Y:S01]  /*4190*/  ULEA UR17, UR4, UR17, 0x18 ;  /* 0x0000001104117291 */ /* 0x008fe2000f8ec0ff */
[----:B------:R-:W-:Y:S01]  /*41a0*/  UMOV UR14, URZ ;  /* 0x000000ff000e7c82 */ /* 0x000fe20008000000 */
[----:B------:R-:W-:Y:S02]  /*41b0*/  UISETP.NE.AND UP3, UPT, UR33, URZ, UPT ;  /* 0x000000ff2100728c */ /* 0x000fe4000bf65270 */
[----:B------:R-:W-:Y:S02]  /*41c0*/  UIADD3 UR5, UPT, UPT, UR17, 0x4600, URZ ;  /* 0x0000460011057890 */ /* 0x000fe4000fffe0ff */
[----:B------:R-:W-:-:S03]  /*41d0*/  UIADD3 UR4, UPT, UPT, UR17, 0x2c600, URZ ;  /* 0x0002c60011047890 */ /* 0x000fc6000fffe0ff */
[----:B--2---:R-:W1:Y:S01]  /*41e0*/  LDS R0, [UR17+0x210] ;  /* 0x00021011ff007984 */ /* 0x004e620008000800 */
[----:B----4-:R-:W-:Y:S02]  /*41f0*/  UIADD3 UR6, UPT, UPT, UR6, 0x3f, URZ ;  /* 0x0000003f06067890 */ /* 0x010fe4000fffe0ff */
[----:B------:R-:W-:Y:S02]  /*4200*/  USHF.R.U32.HI UR5, URZ, 0x4, UR5 ;  /* 0x00000004ff057899 */ /* 0x000fe40008011605 */
[----:B------:R-:W-:Y:S02]  /*4210*/  USHF.R.S32.HI UR25, URZ, 0x1f, UR6 ;  /* 0x0000001fff197899 */ /* 0x000fe40008011406 */
[----:B------:R-:W-:Y:S02]  /*4220*/  USHF.R.U32.HI UR4, URZ, 0x4, UR4 ;  /* 0x00000004ff047899 */ /* 0x000fe40008011604 */
[----:B------:R-:W-:Y:S02]  /*4230*/  ULEA.HI UR25, UR25, UR6, URZ, 0x6 ;  /* 0x0000000619197291 */ /* 0x000fe4000f8f30ff */
[----:B------:R-:W-:-:S02]  /*4240*/  ULOP3.LUT UR5, UR5, 0x3fff, URZ, 0xc0, !UPT ;  /* 0x00003fff05057892 */ /* 0x000fc4000f8ec0ff */
[----:B------:R-:W-:Y:S02]  /*4250*/  USHF.R.S32.HI UR25, URZ, 0x6, UR25 ;  /* 0x00000006ff197899 */ /* 0x000fe40008011419 */
[----:B------:R-:W-:Y:S02]  /*4260*/  ULOP3.LUT UR22, UR4, 0x3fff, URZ, 0xc0, !UPT ;  /* 0x00003fff04167892 */ /* 0x000fe4000f8ec0ff */
[----:B------:R-:W-:Y:S02]  /*4270*/  UISETP.LT.AND UP0, UPT, UR25, 0x1, UPT ;  /* 0x000000011900788c */ /* 0x000fe4000bf01270 */
[----:B------:R-:W-:Y:S02]  /*4280*/  ULOP3.LUT UR21, UR5, 0x10000, URZ, 0xfc, !UPT ;  /* 0x0001000005157892 */ /* 0x000fe4000f8efcff */
[----:B------:R-:W-:Y:S02]  /*4290*/  ULOP3.LUT UR22, UR22, 0x10000, URZ, 0xfc, !UPT ;  /* 0x0001000016167892 */ /* 0x000fe4000f8efcff */
[----:B------:R-:W-:Y:S01]  /*42a0*/  USEL UR31, UR25, 0x1, !UP0 ;  /* 0x00000001191f7887 */ /* 0x000fe2000c000000 */
[----:B------:R-:W-:Y:S01]  /*42b0*/  UMOV UR28, 0x0 ;  /* 0x00000000001c7882 */ /* 0x000fe20000000000 */
[----:B------:R-:W-:Y:S01]  /*42c0*/  UMOV UR29, 0x10100010 ;  /* 0x10100010001d7882 */ /* 0x000fe20000000000 */
[----:B------:R-:W-:Y:S01]  /*42d0*/  UMOV UR26, 0x0 ;  /* 0x00000000001a7882 */ /* 0x000fe20000000000 */
[----:B------:R-:W-:Y:S01]  /*42e0*/  UMOV UR27, 0x10100010 ;  /* 0x10100010001b7882 */ /* 0x000fe20000000000 */
[----:B-1----:R-:W-:-:S15]  /*42f0*/  R2UR UR32, R0 ;  /* 0x00000000002072ca */ /* 0x002fde00000e0000 */
.L_x_91:
[C---:B------:R-:W-:Y:S02]  /*4300*/  LEA R0, R8.reuse, UR17, 0x3 ;  /* 0x0000001108007c11 */ /* 0x040fe4000f8e18ff */
[----:B------:R-:W-:Y:S02]  /*4310*/  SHF.L.U32 R4, R3, 0x1f, RZ ;  /* 0x0000001f03047819 */ /* 0x000fe400000006ff */
[----:B------:R-:W-:Y:S02]  /*4320*/  LEA R5, R8, UR17, 0x4 ;  /* 0x0000001108057c11 */ /* 0x000fe4000f8e20ff */
[----:B------:R-:W1:Y:S02]  /*4330*/  SYNCS.PHASECHK.TRANS64.TRYWAIT P0, [R0+URZ+0x160], R4 ;  /* 0x00016004000075a7 */ /* 0x000e6400080011ff */
[----:B-1-3--:R-:W-:Y:S05]  /*4340*/  @!P0 BRA `(.L_x_84) ;  /* 0x00000048002c8947 */ /* 0x00afea0003800000 */
.L_x_180:
[----:B-1----:R-:W1:Y:S01]  /*4350*/  LDS.128 R4, [R5+0x1f0] ;  /* 0x0001f00005047984 */ /* 0x002e620000000c00 */
[----:B------:R-:W-:Y:S02]  /*4360*/  VIADD R0, R0, 0x170 ;  /* 0x0000017000007836 */ /* 0x000fe40000000000 */
[----:B------:R-:W-:Y:S01]  /*4370*/  VIADD R8, R8, 0x1 ;  /* 0x0000000108087836 */ /* 0x000fe20000000000 */
[----:B------:R-:W-:Y:S01]  /*4380*/  @!PT LDS RZ, [RZ] ;  /* 0x00000000fffff984 */ /* 0x000fe20000000800 */
[----:B------:R-:W-:Y:S01]  /*4390*/  @!PT LDS RZ, [RZ] ;  /* 0x00000000fffff984 */ /* 0x000fe20000000800 */
[----:B------:R-:W-:Y:S01]  /*43a0*/  @!PT LDS RZ, [RZ] ;  /* 0x00000000fffff984 */ /* 0x000fe20000000800 */
[----:B------:R-:W-:Y:S01]  /*43b0*/  @!PT LDS RZ, [RZ] ;  /* 0x00000000fffff984 */ /* 0x000fe20000000800 */
[----:B------:R2:W-:Y:S06]  /*43c0*/  MEMBAR.ALL.CTA ;  /* 0x0000000000007992 */ /* 0x0005ec0000008000 */
[----:B--2---:R-:W2:Y:S01]  /*43d0*/  FENCE.VIEW.ASYNC.S ;  /* 0x00000000000073c6 */ /* 0x004ea20000000000 */
[----:B------:R-:W-:-:S04]  /*43e0*/  PRMT R0, RZ, 0x654, R0 ;  /* 0x00000654ff007816 */ /* 0x000fc80000000000 */
[----:B--2---:R2:W-:Y:S01]  /*43f0*/  SYNCS.ARRIVE.TRANS64.RED.A1T0 RZ, [R0+URZ], RZ ;  /* 0x000000ff00ff79a7 */ /* 0x0045e200081004ff */
[----:B-1----:R-:W-:Y:S01]  /*4400*/  LOP3.LUT P1, RZ, R6, 0x1, RZ, 0xc0, !PT ;  /* 0x0000000106ff7812 */ /* 0x002fe2000782c0ff */
[----:B--2---:R-:W-:-:S12]  /*4410*/  BRA.U UP3, `(.L_x_85) ;  /* 0x0000000103e07547 */ /* 0x004fd8000b800000 */
[----:B------:R-:W1:Y:S01]  /*4420*/  LDCU UR4, c[0x0][0x38c] ;  /* 0x00007180ff0477ac */ /* 0x000e620008000800 */
[----:B------:R-:W-:Y:S02]  /*4430*/  PLOP3.LUT P2, PT, PT, PT, PT, 0x80, 0x8 ;  /* 0x000000000008781c */ /* 0x000fe40003f4f070 */
[----:B------:R-:W-:Y:S01]  /*4440*/  SHF.L.U32 R4, R9, 0x1f, RZ ;  /* 0x0000001f09047819 */ /* 0x000fe200000006ff */
[----:B------:R-:W-:Y:S02]  /*4450*/  ULEA UR23, UR24, UR17, 0x3 ;  /* 0x0000001118177291 */ /* 0x000fe4000f8e18ff */
[----:B------:R-:W-:Y:S02]  /*4460*/  ULEA UR18, UR24, UR32, 0x6 ;  /* 0x0000002018127291 */ /* 0x000fe4000f8e30ff */
[----:B-1----:R-:W-:-:S06]  /*4470*/  UISETP.GE.AND UP0, UPT, UR4, 0x1, UPT ;  /* 0x000000010400788c */ /* 0x002fcc000bf06270 */
[----:B------:R-:W-:-:S05]  /*4480*/  PLOP3.LUT P0, PT, PT, PT, UP0, 0x80, 0x8 ;  /* 0x000000000008781c */ /* 0x000fca0003f0f008 */
[----:B------:R-:W-:-:S08]  /*4490*/  @UP0 ULEA UR4, UR15, UR17, 0x3 ;  /* 0x000000110f040291 */ /* 0x000fd0000f8e18ff */
[----:B------:R-:W-:-:S04]  /*44a0*/  @P0 SHF.L.U32 R0, R2, 0x1f, RZ ;  /* 0x0000001f02000819 */ /* 0x000fc800000006ff */
[----:B------:R1:W2:Y:S01]  /*44b0*/  @P0 SYNCS.PHASECHK.TRANS64.TRYWAIT P2, [UR4], R0 ;  /* 0x00000000ff0005a7 */ /* 0x0002a20008041104 */
[----:B------:R-:W3:Y:S02]  /*44c0*/  SYNCS.PHASECHK.TRANS64.TRYWAIT P0, [UR23+0x1a0], R4 ;  /* 0x0001a004ff0075a7 */ /* 0x000ee40008001117 */
[----:B-123--:R-:W-:Y:S05]  /*44d0*/  @!P0 BRA `(.L_x_86) ;  /* 0x0000004400dc8947 */ /* 0x00efea0003800000 */
.L_x_182:
[----:B------:R-:W-:Y:S01]  /*44e0*/  UMOV UR19, UR14 ;  /* 0x0000000e00137c82 */ /* 0x000fe20008000000 */
[----:B------:R-:W-:Y:S05]  /*44f0*/  BRA.U !UP0, `(.L_x_87) ;  /* 0x0000000108987547 */ /* 0x000fea000b800000 */
[----:B------:R-:W-:Y:S02]  /*4500*/  UIADD3 UR19, UPT, UPT, UR31, UR14, URZ ;  /* 0x0000000e1f137290 */ /* 0x000fe4000fffe0ff */
[----:B------:R-:W-:Y:S01]  /*4510*/  UPLOP3.LUT UP2, UPT, UPT, UPT, UPT, 0x40, 0x4 ;  /* 0x000000000004789c */ /* 0x000fe20003f4e870 */
[----:B------:R-:W-:Y:S01]  /*4520*/  UMOV UR16, UR25 ;  /* 0x0000001900107c82 */ /* 0x000fe20008000000 */
[----:B------:R-:W-:-:S09]  /*4530*/  UMOV UR6, UR15 ;  /* 0x0000000f00067c82 */ /* 0x000fd20008000000 */
.L_x_90:
[----:B--2---:R-:W-:Y:S01]  /*4540*/  ULEA UR5, UR6, UR17, 0x3 ;  /* 0x0000001106057291 */ /* 0x004fe2000f8e18ff */
[----:B---3--:R-:W-:Y:S11]  /*4550*/  @P2 BRA `(.L_x_88) ;  /* 0x00000000000c2947 */ /* 0x008ff60003800000 */
[----:B-1----:R-:W-:Y:S04]  /*4560*/  SHF.L.U32 R4, R2, 0x1f, RZ ;  /* 0x0000001f02047819 */ /* 0x002fe800000006ff */
[----:B------:R-:W1:Y:S02]  /*4570*/  SYNCS.PHASECHK.TRANS64.TRYWAIT P0, [UR5], R4 ;  /* 0x00000004ff0075a7 */ /* 0x000e640008001105 */
[----:B-1----:R-:W-:Y:S05]  /*4580*/  @!P0 BRA `(.L_x_89) ;  /* 0x0000004400c88947 */ /* 0x002fea0003800000 */
.L_x_88:
[----:B------:R-:W-:Y:S01]  /*4590*/  UISETP.NE.AND UP0, UPT, UR16, 0x1, UPT ;  /* 0x000000011000788c */ /* 0x000fe2000bf05270 */
[----:B------:R-:W-:Y:S01]  /*45a0*/  PLOP3.LUT P2, PT, PT, PT, PT, 0x80, 0x8 ;  /* 0x000000000008781c */ /* 0x000fe20003f4f070 */
[----:B------:R-:W-:Y:S02]  /*45b0*/  UIADD3 UR4, UPT, UPT, UR6, 0x1, URZ ;  /* 0x0000000106047890 */ /* 0x000fe4000fffe0ff */
[----:B------:R-:W-:Y:S02]  /*45c0*/  ULEA UR12, UR6, UR22, 0x7 ;  /* 0x00000016060c7291 */ /* 0x000fe4000f8e38ff */
[----:B------:R-:W-:Y:S01]  /*45d0*/  UISETP.NE.AND UP1, UPT, UR4, 0x14, UPT ;  /* 0x000000140400788c */ /* 0x000fe2000bf25270 */
[----:B------:R-:W-:Y:S01]  /*45e0*/  PLOP3.LUT P0, PT, PT, PT, UP0, 0x80, 0x8 ;  /* 0x000000000008781c */ /* 0x000fe20003f0f008 */
[----:B------:R-:W-:Y:S02]  /*45f0*/  UIADD3 UR10, UPT, UPT, UR12, 0x2, URZ ;  /* 0x000000020c0a7890 */ /* 0x000fe4000fffe0ff */
[----:B------:R-:W-:Y:S02]  /*4600*/  USEL UR7, URZ, 0x1, UP1 ;  /* 0x00000001ff077887 */ /* 0x000fe40008800000 */
[----:B------:R-:W-:Y:S02]  /*4610*/  USEL UR15, UR4, URZ, UP1 ;  /* 0x000000ff040f7287 */ /* 0x000fe40008800000 */
[----:B------:R-:W-:Y:S02]  /*4620*/  UIADD3 UR14, UPT, UPT, UR14, 0x1, URZ ;  /* 0x000000010e0e7890 */ /* 0x000fe4000fffe0ff */
[----:B------:R-:W-:Y:S01]  /*4630*/  @UP0 ULEA UR4, UR15, UR17, 0x3 ;  /* 0x000000110f040291 */ /* 0x000fe2000f8e18ff */
[----:B------:R-:W-:Y:S01]  /*4640*/  LOP3.LUT R2, R2, UR7, RZ, 0x3c, !PT ;  /* 0x0000000702027c12 */ /* 0x000fe2000f8e3cff */
[----:B------:R-:W-:Y:S01]  /*4650*/  UIADD3 UR7, UPT, UPT, UR5, 0xa0, URZ ;  /* 0x000000a005077890 */ /* 0x000fe2000fffe0ff */
[----:B------:R-:W-:Y:S02]  /*4660*/  UMOV UR13, 0x80004020 ;  /* 0x80004020000d7882 */ /* 0x000fe40000000000 */
[----:B-1----:R-:W-:Y:S01]  /*4670*/  @P0 SHF.L.U32 R0, R2, 0x1f, RZ ;  /* 0x0000001f02000819 */ /* 0x002fe200000006ff */
[----:B------:R-:W-:Y:S01]  /*4680*/  UMOV UR5, 0x80004020 ;  /* 0x8000402000057882 */ /* 0x000fe20000000000 */
[----:B------:R-:W-:Y:S01]  /*4690*/  UMOV UR11, 0x80004020 ;  /* 0x80004020000b7882 */ /* 0x000fe20000000000 */
[----:B------:R-:W-:Y:S01]  /*46a0*/  UMOV UR9, 0x80004020 ;  /* 0x8000402000097882 */ /* 0x000fe20000000000 */
[----:B------:R2:W3:Y:S01]  /*46b0*/  @P0 SYNCS.PHASECHK.TRANS64.TRYWAIT P2, [UR4], R0 ;  /* 0x00000000ff0005a7 */ /* 0x0004e20008041104 */
[----:B------:R-:W-:Y:S02]  /*46c0*/  ULEA UR4, UR6, UR21, 0x9 ;  /* 0x0000001506047291 */ /* 0x000fe4000f8e48ff */
[----:B------:R-:W-:Y:S02]  /*46d0*/  UISETP.NE.AND UP0, UPT, UR14, UR19, UPT ;  /* 0x000000130e00728c */ /* 0x000fe4000bf05270 */
[----:B------:R-:W-:Y:S02]  /*46e0*/  UIADD3 UR8, UPT, UPT, UR4, 0x2, URZ ;  /* 0x0000000204087890 */ /* 0x000fe4000fffe0ff */
[----:B------:R-:W-:Y:S01]  /*46f0*/  UIADD3 UR16, UPT, UPT, UR16, -0x1, URZ ;  /* 0xffffffff10107890 */ /* 0x000fe2000fffe0ff */
[----:B------:R-:W-:Y:S02]  /*4700*/  UMOV UR6, UR15 ;  /* 0x0000000f00067c82 */ /* 0x000fe40008000000 */
[----:B------:R2:W-:Y:S01]  /*4710*/  UTCQMMA.2CTA gdesc[UR4], gdesc[UR12], tmem[UR18], tmem[UR28], idesc[UR29], UP2 ;  /* 0x00ff1c0c040075ea */ /* 0x0005e20009200312 */
[----:B------:R-:W-:Y:S03]  /*4720*/  UPLOP3.LUT UP2, UPT, UPT, UPT, UPT, 0x80, 0x8 ;  /* 0x000000000008789c */ /* 0x000fe60003f4f070 */
[----:B------:R2:W-:Y:S01]  /*4730*/  UTCQMMA.2CTA gdesc[UR8], gdesc[UR10], tmem[UR18], tmem[UR26], idesc[UR27], UPT ;  /* 0x00ff1a0a080075ea */ /* 0x0005e2000ba00312 */
[----:B------:R2:W-:Y:S01]  /*4740*/  UTCBAR.2CTA.MULTICAST [UR7], URZ, UR20 ;  /* 0x000000ff070073e9 */ /* 0x0005e20008200814 */
[----:B------:R-:W-:Y:S06]  /*4750*/  BRA.U UP0, `(.L_x_90) ;  /* 0xfffffffd00787547 */ /* 0x000fec000b83ffff */
.L_x_87:
[----:B--2---:R-:W-:Y:S01]  /*4760*/  UIADD3 UR4, UPT, UPT, UR23, 0x180, URZ ;  /* 0x0000018017047890 */ /* 0x004fe2000fffe0ff */
[----:B------:R-:W-:-:S08]  /*4770*/  UMOV UR14, UR19 ;  /* 0x00000013000e7c82 */ /* 0x000fd00008000000 */
[----:B------:R2:W-:Y:S01]  /*4780*/  UTCBAR.2CTA.MULTICAST [UR4], URZ, UR30 ;  /* 0x000000ff040073e9 */ /* 0x0005e2000820081e */
[----:B------:R-:W-:Y:S02]  /*4790*/  NOP ;  /* 0x0000000000007918 */ /* 0x000fe40000000000 */
.L_x_85:
[----:B--2---:R-:W-:Y:S01]  /*47a0*/  UIADD3 UR4, UPT, UPT, UR24, 0x1, URZ ;  /* 0x0000000118047890 */ /* 0x004fe2000fffe0ff */
[----:B------:R-:W-:-:S03]  /*47b0*/  ISETP.NE.AND P0, PT, R8, 0x2, PT ;  /* 0x000000020800780c */ /* 0x000fc60003f05270 */
[----:B------:R-:W-:Y:S01]  /*47c0*/  UISETP.NE.AND UP0, UPT, UR4, 0x4, UPT ;  /* 0x000000040400788c */ /* 0x000fe2000bf05270 */
[----:B-1----:R-:W-:Y:S02]  /*47d0*/  SEL R0, RZ, 0x1, P0 ;  /* 0x00000001ff007807 */ /* 0x002fe40000000000 */
[----:B------:R-:W-:Y:S01]  /*47e0*/  SEL R8, R8, RZ, P0 ;  /* 0x000000ff08087207 */ /* 0x000fe20000000000 */
[----:B------:R-:W-:Y:S01]  /*47f0*/  USEL UR5, URZ, 0x1, UP0 ;  /* 0x00000001ff057887 */ /* 0x000fe20008000000 */
[----:B------:R-:W-:Y:S01]  /*4800*/  LOP3.LUT R3, R3, R0, RZ, 0x3c, !PT ;  /* 0x0000000003037212 */ /* 0x000fe200078e3cff */
[----:B------:R-:W-:-:S04]  /*4810*/  USEL UR24, UR4, URZ, UP0 ;  /* 0x000000ff04187287 */ /* 0x000fc80008000000 */
[----:B------:R-:W-:Y:S01]  /*4820*/  LOP3.LUT R9, R9, UR5, RZ, 0x3c, !PT ;  /* 0x0000000509097c12 */ /* 0x000fe2000f8e3cff */
[----:B------:R-:W-:Y:S07]  /*4830*/  @P1 BRA `(.L_x_91) ;  /* 0xfffffff800b01947 */ /* 0x000fee000383ffff */
[----:B------:R-:W1:Y:S01]  /*4840*/  S2UR UR8, SR_CgaCtaId ;  /* 0x00000000000879c3 */ /* 0x000e620000008800 */
[----:B------:R-:W-:Y:S01]  /*4850*/  ELECT P0, URZ, PT ;  /* 0x0000000000ff782f */ /* 0x000fe20003800000 */
[----:B------:R-:W-:Y:S01]  /*4860*/  HFMA2 R0, -RZ, RZ, 0, 5.9604644775390625e-08 ;  /* 0x00000001ff007431 */ /* 0x000fe200000001ff */
[----:B------:R-:W-:-:S05]  /*4870*/  UMOV UR4, 0x40 ;  /* 0x0000004000047882 */ /* 0x000fca0000000000 */
[----:B------:R-:W-:Y:S01]  /*4880*/  UVIRTCOUNT.DEALLOC.SMPOOL 0x80 ;  /* 0x000000800000784c */ /* 0x000fe20000000000 */
[----:B------:R-:W-:Y:S02]  /*4890*/  UISETP.NE.AND UP1, UPT, UR33, URZ, UPT ;  /* 0x000000ff2100728c */ /* 0x000fe4000bf25270 */
[----:B-1----:R-:W-:-:S09]  /*48a0*/  ULEA UR8, UR8, UR4, 0x18 ;  /* 0x0000000408087291 */ /* 0x002fd2000f8ec0ff */
[----:B------:R1:W-:Y:S01]  /*48b0*/  @P0 STS.U8 [UR8+0x1c], R0 ;  /* 0x00001c00ff000988 */ /* 0x0003e20008000008 */
[----:B------:R-:W-:Y:S05]  /*48c0*/  BRA.U UP1, `(.L_x_92) ;  /* 0x0000000101a07547 */ /* 0x000fea000b800000 */
[----:B------:R-:W-:Y:S01]  /*48d0*/  UIADD3 UR7, UPT, UPT, UR17, 0x1a0, URZ ;  /* 0x000001a011077890 */ /* 0x000fe2000fffe0ff */
[----:B------:R-:W-:-:S03]  /*48e0*/  SHF.L.U32 R2, R9, 0x1f, RZ ;  /* 0x0000001f09027819 */ /* 0x000fc600000006ff */
[----:B------:R-:W-:-:S09]  /*48f0*/  ULEA UR4, UR24, UR7, 0x3 ;  /* 0x0000000718047291 */ /* 0x000fd2000f8e18ff */
[----:B------:R-:W2:Y:S02]  /*4900*/  SYNCS.PHASECHK.TRANS64.TRYWAIT P0, [UR4], R2 ;  /* 0x00000002ff0075a7 */ /* 0x000ea40008001104 */
[----:B--2---:R-:W-:Y:S05]  /*4910*/  @!P0 BRA `(.L_x_93) ;  /* 0x0000004000fc8947 */ /* 0x004fea0003800000 */
.L_x_185:
        /* <DEDUP_REMOVED lines=9> */
.L_x_187:
        /* <DEDUP_REMOVED lines=9> */
.L_x_189:
[----:B------:R-:W-:-:S04]  /*4a40*/  UIADD3 UR4, UPT, UPT, UR4, 0x1, URZ ;  /* 0x0000000104047890 */ /* 0x000fc8000fffe0ff */
[----:B------:R-:W-:-:S04]  /*4a50*/  UISETP.NE.AND UP0, UPT, UR4, 0x4, UPT ;  /* 0x000000040400788c */ /* 0x000fc8000bf05270 */
[----:B------:R-:W-:Y:S02]  /*4a60*/  USEL UR5, URZ, 0x1, UP0 ;  /* 0x00000001ff057887 */ /* 0x000fe40008000000 */
[----:B------:R-:W-:-:S04]  /*4a70*/  USEL UR4, UR4, URZ, UP0 ;  /* 0x000000ff04047287 */ /* 0x000fc80008000000 */
[----:B------:R-:W-:Y:S01]  /*4a80*/  ULEA UR4, UR4, UR7, 0x3 ;  /* 0x0000000704047291 */ /* 0x000fe2000f8e18ff */
[----:B------:R-:W-:-:S04]  /*4a90*/  LOP3.LUT R2, R2, UR5, RZ, 0x3c, !PT ;  /* 0x0000000502027c12 */ /* 0x000fc8000f8e3cff */
[----:B------:R-:W-:Y:S01]  /*4aa0*/  SHF.L.U32 R2, R2, 0x1f, RZ ;  /* 0x0000001f02027819 */ /* 0x000fe200000006ff */
[----:B-1----:R-:W-:-:S04]  /*4ab0*/  IMAD.U32 R0, RZ, RZ, UR4 ;  /* 0x00000004ff007e24 */ /* 0x002fc8000f8e00ff */
[----:B------:R1:W2:Y:S03]  /*4ac0*/  SYNCS.PHASECHK.TRANS64.TRYWAIT P0, [R0+URZ], R2 ;  /* 0x00000002000075a7 */ /* 0x0002a600080011ff */
[----:B--2---:R-:W-:Y:S05]  /*4ad0*/  @!P0 NANOSLEEP.SYNCS 0x989680 ;  /* 0x009896800000895d */ /* 0x004fea0003900000 */
[----:B------:R-:W2:Y:S02]  /*4ae0*/  @!P0 SYNCS.PHASECHK.TRANS64 P0, [R0+URZ], R2 ;  /* 0x00000002000085a7 */ /* 0x000ea400080010ff */
[----:B--2---:R-:W-:Y:S05]  /*4af0*/  @P0 BRA `(.L_x_96) ;  /* 0x0000000000200947 */ /* 0x004fea0003800000 */
.L_x_97:
[----:B--2---:R2:W4:Y:S02]  /*4b00*/  SYNCS.PHASECHK.TRANS64.TRYWAIT P0, [R0+URZ], R2 ;  /* 0x00000002000075a7 */ /* 0x00452400080011ff */
[----:B----4-:R-:W-:Y:S05]  /*4b10*/  @!P0 NANOSLEEP.SYNCS 0x989680 ;  /* 0x009896800000895d */ /* 0x010fea0003900000 */
[----:B------:R-:W4:Y:S02]  /*4b20*/  @!P0 SYNCS.PHASECHK.TRANS64 P0, [R0+URZ], R2 ;  /* 0x00000002000085a7 */ /* 0x000f2400080010ff */
[----:B----4-:R-:W-:Y:S05]  /*4b30*/  @!P0 BRA `(.L_x_97) ;  /* 0xfffffffc00f08947 */ /* 0x010fea000383ffff */
[----:B------:R-:W-:Y:S05]  /*4b40*/  BRA `(.L_x_96) ;  /* 0x00000000000c7947 */ /* 0x000fea0003800000 */
.L_x_92:
[----:B------:R-:W-:-:S04]  /*4b50*/  UIADD3 UR4, UPT, UPT, UR17, 0x1e0, URZ ;  /* 0x000001e011047890 */ /* 0x000fc8000fffe0ff */
[----:B------:R-:W-:-:S09]  /*4b60*/  UPRMT UR4, UR35, 0x654, UR4 ;  /* 0x0000065423047896 */ /* 0x000fd20008000004 */
[----:B------:R-:W-:Y:S03]  /*4b70*/  SYNCS.ARRIVE.TRANS64.RED.A1T0 RZ, [UR4], RZ ;  /* 0x000000ffffff79a7 */ /* 0x000fe60008100404 */
.L_x_96:
[----:B-12---:R-:W-:Y:S01]  /*4b80*/  SHF.L.U32 R2, RZ, 0x1f, RZ ;  /* 0x0000001fff027819 */ /* 0x006fe200000006ff */
[----:B------:R-:W-:Y:S01]  /*4b90*/  UIADD3 UR4, UPT, UPT, UR17, 0x1e0, URZ ;  /* 0x000001e011047890 */ /* 0x000fe2000fffe0ff */
[----:B------:R-:W-:Y:S02]  /*4ba0*/  PLOP3.LUT P0, PT, PT, PT, UP1, 0x80, 0x8 ;  /* 0x000000000008781c */ /* 0x000fe40003f0f018 */
[----:B------:R-:W1:Y:S02]  /*4bb0*/  SYNCS.PHASECHK.TRANS64.TRYWAIT P1, [UR17+0x1e0], R2 ;  /* 0x0001e002ff0075a7 */ /* 0x000e640008021111 */
[----:B-1----:R-:W-:Y:S09]  /*4bc0*/  @!P1 BRA `(.L_x_98) ;  /* 0x0000004000989947 */ /* 0x002ff20003800000 */
.L_x_191:
[----:B------:R-:W-:Y:S01]  /*4bd0*/  @!UP1 UPRMT UR4, UR35, 0x654, UR4 ;  /* 0x0000065423049896 */ /* 0x000fe20008000004 */
[----:B------:R-:W-:Y:S01]  /*4be0*/  UMOV UR5, 0xffff ;  /* 0x0000ffff00057882 */ /* 0x000fe20000000000 */
[----:B------:R-:W-:-:S07]  /*4bf0*/  UMOV UR6, 0x1 ;  /* 0x0000000100067882 */ /* 0x000fce0000000000 */
[----:B------:R-:W-:Y:S01]  /*4c00*/  @!P0 SYNCS.ARRIVE.TRANS64.RED.A1T0 RZ, [UR4], RZ ;  /* 0x000000ffffff89a7 */ /* 0x000fe20008100404 */
[----:B------:R-:W-:Y:S01]  /*4c10*/  NOP ;  /* 0x0000000000007918 */ /* 0x000fe20000000000 */
[----:B-1----:R-:W1:Y:S01]  /*4c20*/  LDS R0, [UR8+0x14] ;  /* 0x00001408ff007984 */ /* 0x002e620008000800 */
[----:B------:R-:W-:-:S04]  /*4c30*/  ULOP3.LUT UR4, UR32, 0xffff, URZ, 0xc0, !UPT ;  /* 0x0000ffff20047892 */ /* 0x000fc8000f8ec0ff */
[----:B------:R-:W-:-:S04]  /*4c40*/  USHF.R.U32.HI UR4, URZ, 0x5, UR4 ;  /* 0x00000005ff047899 */ /* 0x000fc80008011604 */
[----:B------:R-:W-:Y:S02]  /*4c50*/  USHF.L.U32 UR5, UR5, UR4, URZ ;  /* 0x0000000405057299 */ /* 0x000fe400080006ff */
[----:B------:R-:W-:-:S04]  /*4c60*/  USHF.L.U32 UR4, UR6, UR4, URZ ;  /* 0x0000000406047299 */ /* 0x000fc800080006ff */
[----:B-1----:R-:W-:-:S04]  /*4c70*/  LOP3.LUT R0, R0, UR5, RZ, 0xc0, !PT ;  /* 0x0000000500007c12 */ /* 0x002fc8000f8ec0ff */
[----:B------:R-:W-:-:S13]  /*4c80*/  ISETP.NE.AND P0, PT, R0, UR5, PT ;  /* 0x0000000500007c0c */ /* 0x000fda000bf05270 */
[----:B------:R-:W-:Y:S05]  /*4c90*/  @P0 BRA `(.L_x_99) ;  /* 0x0000000000580947 */ /* 0x000fea0003800000 */
[----:B------:R-:W1:Y:S02]  /*4ca0*/  LDS R0, [UR8+0x18] ;  /* 0x00001808ff007984 */ /* 0x000e640008000800 */
[----:B-1----:R-:W-:-:S04]  /*4cb0*/  LOP3.LUT R0, R0, UR4, RZ, 0xc0, !PT ;  /* 0x0000000400007c12 */ /* 0x002fc8000f8ec0ff */
[----:B------:R-:W-:-:S13]  /*4cc0*/  ISETP.NE.AND P0, PT, R0, UR4, PT ;  /* 0x0000000400007c0c */ /* 0x000fda000bf05270 */
[----:B------:R-:W-:Y:S05]  /*4cd0*/  @P0 BRA `(.L_x_100) ;  /* 0x00000000003c0947 */ /* 0x000fea0003800000 */
[----:B------:R-:W1:Y:S01]  /*4ce0*/  S2R R2, SR_LANEID ;  /* 0x0000000000027919 */ /* 0x000e620000000000 */
[----:B------:R-:W-:-:S06]  /*4cf0*/  ULOP3.LUT UR5, URZ, UR5, URZ, 0x33, !UPT ;  /* 0x00000005ff057292 */ /* 0x000fcc000f8e33ff */
[----:B------:R-:W-:-:S04]  /*4d00*/  IMAD.U32 R0, RZ, RZ, UR5 ;  /* 0x00000005ff007e24 */ /* 0x000fc8000f8e00ff */
[----:B------:R2:W4:Y:S02]  /*4d10*/  REDUX UR7, R0 ;  /* 0x00000000000773c4 */ /* 0x0005240000000000 */
[----:B------:R1:W-:Y:S01]  /*4d20*/  UTCATOMSWS.AND URZ, UR5 ;  /* 0x0000000500ff79e3 */ /* 0x0003e20008000000 */
[----:B--2---:R-:W-:Y:S01]  /*4d30*/  LOP3.LUT R0, RZ, UR4, RZ, 0x33, !PT ;  /* 0x00000004ff007c12 */ /* 0x004fe2000f8e33ff */
[----:B------:R-:W-:Y:S02]  /*4d40*/  VOTEU.ANY UR4, UPT, PT ;  /* 0x0000000000047886 */ /* 0x000fe400038e0100 */
[----:B------:R-:W-:Y:S02]  /*4d50*/  UFLO.U32 UR4, UR4 ;  /* 0x00000004000472bd */ /* 0x000fe400080e0000 */
[----:B------:R-:W2:Y:S04]  /*4d60*/  REDUX UR6, R0 ;  /* 0x00000000000673c4 */ /* 0x000ea80000000000 */
[----:B-1----:R-:W-:-:S02]  /*4d70*/  ISETP.EQ.U32.AND P0, PT, R2, UR4, PT ;  /* 0x0000000402007c0c */ /* 0x002fc4000bf02070 */
[----:B----4-:R-:W-:-:S11]  /*4d80*/  MOV R2, UR7 ;  /* 0x0000000700027c02 */ /* 0x010fd60008000f00 */
[----:B------:R1:W-:Y:S01]  /*4d90*/  @P0 ATOMS.AND RZ, [UR8+0x14], R2 ;  /* 0x00001402ffff098c */ /* 0x0003e2000a800008 */
[----:B--2---:R-:W-:-:S05]  /*4da0*/  IMAD.U32 R0, RZ, RZ, UR6 ;  /* 0x00000006ff007e24 */ /* 0x004fca000f8e00ff */
[----:B------:R1:W-:Y:S01]  /*4db0*/  @P0 ATOMS.AND RZ, [UR8+0x18], R0 ;  /* 0x00001800ffff098c */ /* 0x0003e2000a800008 */
[----:B------:R-:W-:Y:S05]  /*4dc0*/  BRA `(.L_x_101) ;  /* 0x0000000000147947 */ /* 0x000fea0003800000 */
.L_x_100:
[----:B------:R-:W-:Y:S02]  /*4dd0*/  MOV R2, 0x4df0 ;  /* 0x00004df000027802 */ /* 0x000fe40000000f00 */
[----:B---3-5:R-:W-:Y:S05]  /*4de0*/  CALL.REL.NOINC `($__internal_0_$__cuda_sm10x_tcgen05_guardrail_trap_col_being_dealloced_not_returned_by_alloc) ;  /* 0x0000004000ac7944 */ /* 0x028fea0003c00000 */
[----:B------:R-:W-:Y:S05]  /*4df0*/  BRA `(.L_x_101) ;  /* 0x0000000000087947 */ /* 0x000fea0003800000 */
.L_x_99:
[----:B------:R-:W-:Y:S02]  /*4e00*/  MOV R2, 0x4e20 ;  /* 0x00004e2000027802 */ /* 0x000fe40000000f00 */
[----:B---3-5:R-:W-:Y:S05]  /*4e10*/  CALL.REL.NOINC `($__internal_2_$__cuda_sm10x_tcgen05_guardrail_trap_unallocated_columns_being_dealloced) ;  /* 0x0000004000b87944 */ /* 0x028fea0003c00000 */
.L_x_101:
[----:B------:R-:W-:Y:S01]  /*4e20*/  NOP ;  /* 0x0000000000007918 */ /* 0x000fe20000000000 */
[----:B------:R-:W-:Y:S05]  /*4e30*/  EXIT ;  /* 0x000000000000794d */ /* 0x000fea0003800000 */
.L_x_72:
[----:B------:R-:W-:-:S09]  /*4e40*/  UISETP.NE.OR UP0, UPT, UR13, 0x3, !UP3 ;  /* 0x000000030d00788c */ /* 0x000fd2000df05670 */
[----:B------:R-:W-:Y:S05]  /*4e50*/  BRA.U UP0, `(.L_x_102) ;  /* 0x0000000d000c7547 */ /* 0x000fea000b800000 */
[----:B------:R-:W1:Y:S01]  /*4e60*/  S2UR UR10, SR_CgaCtaId ;  /* 0x00000000000a79c3 */ /* 0x000e620000008800 */
[----:B------:R-:W2:Y:S01]  /*4e70*/  LDCU UR26, c[0x0][0x370] ;  /* 0x00006e00ff1a77ac */ /* 0x000ea20008000800 */
[----:B------:R-:W-:Y:S02]  /*4e80*/  HFMA2 R13, -RZ, RZ, 0, 0 ;  /* 0x00000000ff0d7431 */ /* 0x000fe400000001ff */
[----:B------:R-:W-:Y:S01]  /*4e90*/  IMAD.MOV.U32 R15, RZ, RZ, 0x1 ;  /* 0x00000001ff0f7424 */ /* 0x000fe200078e00ff */
[----:B------:R-:W-:Y:S01]  /*4ea0*/  MOV R12, 0x2000 ;  /* 0x00002000000c7802 */ /* 0x000fe20000000f00 */
[----:B------:R-:W2:Y:S01]  /*4eb0*/  LDCU.128 UR28, c[0x0][0xb10] ;  /* 0x00016200ff1c77ac */ /* 0x000ea20008000c00 */
[----:B------:R-:W-:Y:S01]  /*4ec0*/  IMAD.MOV.U32 R14, RZ, RZ, RZ ;  /* 0x000000ffff0e7224 */ /* 0x000fe200078e00ff */
[----:B------:R-:W3:Y:S01]  /*4ed0*/  LDC.64 R16, c[0x0][0x348] ;  /* 0x0000d200ff107b82 */ /* 0x000ee20000000a00 */
[----:B------:R-:W4:Y:S01]  /*4ee0*/  LDCU UR25, c[0x0][0x374] ;  /* 0x00006e80ff1977ac */ /* 0x000f220008000800 */
[----:B------:R-:W1:Y:S06]  /*4ef0*/  LDCU UR16, c[0x0][0xb0c] ;  /* 0x00016180ff1077ac */ /* 0x000e6c0008000800 */
[----:B------:R-:W3:Y:S01]  /*4f00*/  LDC.64 R2, c[0x0][0x888] ;  /* 0x00022200ff027b82 */ /* 0x000ee20000000a00 */
[----:B------:R-:W1:Y:S01]  /*4f10*/  LDCU UR35, c[0x0][0xb20] ;  /* 0x00016400ff2377ac */ /* 0x000e620008000800 */
[----:B------:R-:W1:Y:S06]  /*4f20*/  LDCU UR4, c[0x0][0xb30] ;  /* 0x00016600ff0477ac */ /* 0x000e6c0008000800 */
[----:B------:R-:W3:Y:S01]  /*4f30*/  LDC.64 R4, c[0x0][0x890] ;  /* 0x00022400ff047b82 */ /* 0x000ee20000000a00 */
[----:B------:R-:W-:Y:S01]  /*4f40*/  UMOV UR17, 0x400 ;  /* 0x0000040000117882 */ /* 0x000fe20000000000 */
[----:B--2---:R-:W-:-:S02]  /*4f50*/  UIMAD.WIDE.U32 UR6, UR26, UR28, URZ ;  /* 0x0000001c1a0672a5 */ /* 0x004fc4000f8e00ff */
[----:B----4-:R-:W-:Y:S02]  /*4f60*/  UIMAD.WIDE.U32 UR8, UR25, UR31, URZ ;  /* 0x0000001f190872a5 */ /* 0x010fe4000f8e00ff */
[----:B-1----:R-:W-:Y:S02]  /*4f70*/  ULEA UR17, UR10, UR17, 0x18 ;  /* 0x000000110a117291 */ /* 0x002fe4000f8ec0ff */
[----:B------:R-:W-:Y:S02]  /*4f80*/  UPLOP3.LUT UP3, UPT, UPT, UPT, UPT, 0x40, 0x4 ;  /* 0x000000000004789c */ /* 0x000fe40003f6e870 */
[----:B------:R-:W-:Y:S01]  /*4f90*/  UIADD3 UR27, UPT, UPT, UR17, 0x140, URZ ;  /* 0x00000140111b7890 */ /* 0x000fe2000fffe0ff */
[----:B------:R-:W-:Y:S01]  /*4fa0*/  UMOV UR6, UR7 ;  /* 0x0000000700067c82 */ /* 0x000fe20008000000 */
[----:B------:R-:W-:Y:S01]  /*4fb0*/  UMOV UR32, UR9 ;  /* 0x0000000900207c82 */ /* 0x000fe20008000000 */
[----:B------:R-:W-:Y:S02]  /*4fc0*/  UISETP.GE.AND UP0, UPT, UR40, 0x1, UPT ;  /* 0x000000012800788c */ /* 0x000fe4000bf06270 */
[----:B------:R-:W-:Y:S01]  /*4fd0*/  UISETP.NE.AND UP4, UPT, UR40, 0x1, UPT ;  /* 0x000000012800788c */ /* 0x000fe2000bf85270 */
[----:B------:R-:W1:Y:S01]  /*4fe0*/  LDCU.64 UR14, c[0x0][0xb28] ;  /* 0x00016500ff0e77ac */ /* 0x000e620008000a00 */
[----:B------:R-:W-:-:S02]  /*4ff0*/  UISETP.NE.AND UP6, UPT, UR16, 0x1, UPT ;  /* 0x000000011000788c */ /* 0x000fc4000bfc5270 */
[----:B------:R-:W-:Y:S02]  /*5000*/  UISETP.NE.AND UP5, UPT, UR30, 0x1, UPT ;  /* 0x000000011e00788c */ /* 0x000fe4000bfa5270 */
[----:B------:R-:W-:Y:S02]  /*5010*/  UPRMT UR27, UR10, 0x654, UR27 ;  /* 0x000006540a1b7896 */ /* 0x000fe4000800001b */
[----:B------:R-:W-:Y:S02]  /*5020*/  USHF.R.U32.HI UR33, URZ, UR29, UR6 ;  /* 0x0000001dff217299 */ /* 0x000fe40008011606 */
[----:B------:R-:W-:Y:S02]  /*5030*/  USHF.R.U32.HI UR32, URZ, UR35, UR32 ;  /* 0x00000023ff207299 */ /* 0x000fe40008011620 */
[----:B------:R-:W-:-:S11]  /*5040*/  UISETP.NE.AND UP2, UPT, UR4, 0x1, UPT ;  /* 0x000000010400788c */ /* 0x000fd6000bf45270 */
.L_x_110:
[C---:B------:R-:W-:Y:S02]  /*5050*/  LEA R7, R14.reuse, UR17, 0x3 ;  /* 0x000000110e077c11 */ /* 0x040fe4000f8e18ff */
[----:B------:R-:W-:Y:S02]  /*5060*/  SHF.L.U32 R0, R13, 0x1f, RZ ;  /* 0x0000001f0d007819 */ /* 0x000fe400000006ff */
[----:B------:R-:W-:Y:S02]  /*5070*/  LEA R8, R14, UR17, 0x4 ;  /* 0x000000110e087c11 */ /* 0x000fe4000f8e20ff */
[----:B--2---:R-:W2:Y:S02]  /*5080*/  SYNCS.PHASECHK.TRANS64.TRYWAIT P0, [R7+URZ+0x160], R0 ;  /* 0x00016000070075a7 */ /* 0x004ea400080011ff */
[----:B--2---:R-:W-:Y:S05]  /*5090*/  @!P0 BRA `(.L_x_103) ;  /* 0x0000003c007c8947 */ /* 0x004fea0003800000 */
.L_x_192:
[----:B------:R-:W4:Y:S01]  /*50a0*/  LDS.128 R8, [R8+0x1f0] ;  /* 0x0001f00008087984 */ /* 0x000f220000000c00 */
[----:B------:R-:W-:Y:S01]  /*50b0*/  UISETP.GE.AND UP0, UPT, UR40, 0x1, UPT ;  /* 0x000000012800788c */ /* 0x000fe2000bf06270 */
[----:B------:R-:W-:Y:S01]  /*50c0*/  @!PT LDS RZ, [RZ] ;  /* 0x00000000fffff984 */ /* 0x000fe20000000800 */
[----:B------:R-:W-:Y:S01]  /*50d0*/  @!PT LDS RZ, [RZ] ;  /* 0x00000000fffff984 */ /* 0x000fe20000000800 */
[----:B------:R-:W-:Y:S01]  /*50e0*/  @!PT LDS RZ, [RZ] ;  /* 0x00000000fffff984 */ /* 0x000fe20000000800 */
[----:B------:R-:W-:Y:S01]  /*50f0*/  @!PT LDS RZ, [RZ] ;  /* 0x00000000fffff984 */ /* 0x000fe20000000800 */
[----:B------:R1:W-:Y:S06]  /*5100*/  MEMBAR.ALL.CTA ;  /* 0x0000000000007992 */ /* 0x0003ec0000008000 */
[----:B-1----:R-:W1:Y:S01]  /*5110*/  FENCE.VIEW.ASYNC.S ;  /* 0x00000000000073c6 */ /* 0x002e620000000000 */
[----:B----4-:R-:W-:Y:S11]  /*5120*/  LOP3.LUT P0, RZ, R10, 0x1, RZ, 0xc0, !PT ;  /* 0x000000010aff7812 */ /* 0x010ff6000780c0ff */
[----:B------:R-:W-:Y:S02]  /*5130*/  @!UPT UIADD3 URZ, UPT, UPT, URZ, URZ, URZ ;  /* 0x000000fffffff290 */ /* 0x000fe4000fffe0ff */
[----:B-1----:R-:W-:Y:S01]  /*5140*/  VOTEU.ANY UP1, P0 ;  /* 0x0000000000ff7886 */ /* 0x002fe20000020100 */
[----:B------:R-:W-:Y:S11]  /*5150*/  PLOP3.LUT P0, PT, PT, PT, UP1, 0x80, 0x8 ;  /* 0x000000000008781c */ /* 0x000ff60003f0f018 */
[----:B------:R-:W-:Y:S02]  /*5160*/  @!UPT UIADD3 URZ, UPT, UPT, URZ, URZ, URZ ;  /* 0x000000fffffff290 */ /* 0x000fe4000fffe0ff */
[----:B--2---:R-:W-:Y:S02]  /*5170*/  @P0 SHF.R.U32.HI R0, RZ, 0x10, R9 ;  /* 0x00000010ff000819 */ /* 0x004fe40000011609 */
[----:B------:R-:W-:Y:S02]  /*5180*/  @P0 MOV R6, R8 ;  /* 0x0000000800060202 */ /* 0x000fe40000000f00 */
[----:B------:R-:W-:Y:S01]  /*5190*/  @P0 R2UR UR4, R0 ;  /* 0x00000000000402ca */ /* 0x000fe200000e0000 */
[----:B------:R-:W-:Y:S01]  /*51a0*/  VIADD R0, R7, 0x170 ;  /* 0x0000017007007836 */ /* 0x000fe20000000000 */
[----:B------:R-:W-:Y:S02]  /*51b0*/  @P0 LOP3.LUT R8, R9, 0xffff, RZ, 0xc0, !PT ;  /* 0x0000ffff09080812 */ /* 0x000fe400078ec0ff */
[----:B------:R-:W-:Y:S02]  /*51c0*/  @P0 R2UR UR6, R6 ;  /* 0x00000000060602ca */ /* 0x000fe400000e0000 */
[----:B------:R-:W-:Y:S02]  /*51d0*/  PRMT R0, RZ, 0x654, R0 ;  /* 0x00000654ff007816 */ /* 0x000fe40000000000 */
[----:B------:R-:W-:Y:S02]  /*51e0*/  @P0 R2UR UR5, R8 ;  /* 0x00000000080502ca */ /* 0x000fe400000e0000 */
[----:B------:R1:W-:Y:S03]  /*51f0*/  SYNCS.ARRIVE.TRANS64.RED.A1T0 RZ, [R0+URZ], RZ ;  /* 0x000000ff00ff79a7 */ /* 0x0003e600081004ff */
[----:B------:R-:W-:Y:S04]  /*5200*/  @UP1 UMOV UR24, UR4 ;  /* 0x0000000400181c82 */ /* 0x000fe80008000000 */
[----:B------:R-:W-:Y:S04]  /*5210*/  @UP1 UMOV UR13, UR6 ;  /* 0x00000006000d1c82 */ /* 0x000fe80008000000 */
[----:B------:R-:W-:Y:S01]  /*5220*/  @UP1 UMOV UR7, UR5 ;  /* 0x0000000500071c82 */ /* 0x000fe20008000000 */
[----:B------:R-:W-:Y:S05]  /*5230*/  BRA.U !UP0, `(.L_x_104) ;  /* 0x0000000108a47547 */ /* 0x000fea000b800000 */
[----:B------:R-:W-:Y:S02]  /*5240*/  UIMAD.WIDE.U32 UR10, UR7, UR31, URZ ;  /* 0x0000001f070a72a5 */ /* 0x000fe4000f8e00ff */
[----:B------:R-:W-:Y:S02]  /*5250*/  UIMAD.WIDE.U32 UR18, UR13, UR28, URZ ;  /* 0x0000001c0d1272a5 */ /* 0x000fe4000f8e00ff */
[----:B------:R-:W-:Y:S02]  /*5260*/  USEL UR4, UR25, UR32, !UP5 ;  /* 0x0000002019047287 */ /* 0x000fe4000e800000 */
[----:B------:R-:W-:Y:S02]  /*5270*/  USEL UR8, UR26, UR33, !UP6 ;  /* 0x000000211a087287 */ /* 0x000fe4000f000000 */
[----:B------:R-:W-:Y:S02]  /*5280*/  UIMAD.WIDE.U32 UR20, UR4, UR14, URZ ;  /* 0x0000000e041472a5 */ /* 0x000fe4000f8e00ff */
[----:B------:R-:W-:Y:S01]  /*5290*/  UIMAD.WIDE.U32 UR22, UR8, UR14, URZ ;  /* 0x0000000e081672a5 */ /* 0x000fe2000f8e00ff */
[----:B------:R-:W-:Y:S02]  /*52a0*/  UMOV UR5, UR11 ;  /* 0x0000000b00057c82 */ /* 0x000fe40008000000 */
[----:B------:R-:W-:Y:S03]  /*52b0*/  USHF.R.U32.HI UR6, URZ, UR35, UR5 ;  /* 0x00000023ff067299 */ /* 0x000fe60008011605 */
[----:B------:R-:W-:Y:S01]  /*52c0*/  UMOV UR5, UR19 ;  /* 0x0000001300057c82 */ /* 0x000fe20008000000 */
[----:B------:R-:W-:Y:S02]  /*52d0*/  USEL UR6, UR7, UR6, !UP5 ;  /* 0x0000000607067287 */ /* 0x000fe4000e800000 */
[----:B------:R-:W-:Y:S02]  /*52e0*/  USHF.R.U32.HI UR9, URZ, UR29, UR5 ;  /* 0x0000001dff097299 */ /* 0x000fe40008011605 */
[----:B------:R-:W-:Y:S01]  /*52f0*/  UIMAD.WIDE.U32 UR10, UR6, UR14, URZ ;  /* 0x0000000e060a72a5 */ /* 0x000fe2000f8e00ff */
[----:B------:R-:W-:Y:S02]  /*5300*/  UMOV UR5, UR21 ;  /* 0x0000001500057c82 */ /* 0x000fe40008000000 */
[----:B------:R-:W-:Y:S03]  /*5310*/  @UP4 USHF.R.U32.HI UR4, URZ, UR15, UR5 ;  /* 0x0000000fff044299 */ /* 0x000fe60008011605 */
[----:B------:R-:W-:Y:S01]  /*5320*/  UMOV UR5, UR23 ;  /* 0x0000001700057c82 */ /* 0x000fe20008000000 */
[----:B------:R-:W-:Y:S02]  /*5330*/  UIMAD UR4, UR40, UR4, URZ ;  /* 0x00000004280472a4 */ /* 0x000fe4000f8e02ff */
[----:B------:R-:W-:Y:S02]  /*5340*/  @UP4 USHF.R.U32.HI UR8, URZ, UR15, UR5 ;  /* 0x0000000fff084299 */ /* 0x000fe40008011605 */
[----:B------:R-:W-:Y:S02]  /*5350*/  USEL UR5, UR13, UR9, !UP6 ;  /* 0x000000090d057287 */ /* 0x000fe4000f000000 */
[----:B------:R-:W-:Y:S02]  /*5360*/  UIMAD UR9, UR40, UR8, URZ ;  /* 0x00000008280972a4 */ /* 0x000fe4000f8e02ff */
[----:B------:R-:W-:Y:S03]  /*5370*/  UISETP.GE.AND UP0, UPT, UR6, UR4, UPT ;  /* 0x000000040600728c */ /* 0x000fe6000bf06270 */
[----:B------:R-:W-:Y:S01]  /*5380*/  UMOV UR4, UR11 ;  /* 0x0000000b00047c82 */ /* 0x000fe20008000000 */
[----:B------:R-:W-:Y:S02]  /*5390*/  UISETP.GE.OR UP0, UPT, UR5, UR9, UP0 ;  /* 0x000000090500728c */ /* 0x000fe40008706670 */
[----:B------:R-:W-:Y:S02]  /*53a0*/  USHF.R.U32.HI UR4, URZ, UR15, UR4 ;  /* 0x0000000fff047299 */ /* 0x000fe40008011604 */
[----:B------:R-:W-:Y:S02]  /*53b0*/  UIMAD.WIDE.U32 UR10, UR5, UR14, URZ ;  /* 0x0000000e050a72a5 */ /* 0x000fe4000f8e00ff */
[----:B------:R-:W-:Y:S04]  /*53c0*/  USEL UR12, UR6, UR4, !UP4 ;  /* 0x00000004060c7287 */ /* 0x000fe8000e000000 */
[----:B------:R-:W-:Y:S01]  /*53d0*/  UIADD3 UR9, UPT, UPT, -UR12, URZ, URZ ;  /* 0x000000ff0c097290 */ /* 0x000fe2000fffe1ff */
[----:B------:R-:W-:Y:S02]  /*53e0*/  @!UP0 UMOV UR4, UR11 ;  /* 0x0000000b00048c82 */ /* 0x000fe40008000000 */
[----:B------:R-:W-:Y:S02]  /*53f0*/  @!UP0 USHF.R.U32.HI UR4, URZ, UR15, UR4 ;  /* 0x0000000fff048299 */ /* 0x000fe40008011604 */
[----:B------:R-:W-:Y:S02]  /*5400*/  UIMAD UR9, UR40, UR9, UR6 ;  /* 0x00000009280972a4 */ /* 0x000fe4000f8e0206 */
[----:B------:R-:W-:Y:S04]  /*5410*/  @!UP0 USEL UR4, UR5, UR4, !UP4 ;  /* 0x0000000405048287 */ /* 0x000fe8000e000000 */
[----:B------:R-:W-:Y:S02]  /*5420*/  @!UP0 UIMAD UR9, UR8, UR9, UR4 ;  /* 0x00000009080982a4 */ /* 0x000fe4000f8e0204 */
[----:B------:R-:W-:Y:S02]  /*5430*/  @!UP0 UIADD3 UR10, UPT, UPT, UR12, -UR4, URZ ;  /* 0x800000040c0a8290 */ /* 0x000fe4000fffe0ff */
[----:B------:R-:W-:Y:S02]  /*5440*/  UIADD3 UR4, UPT, UPT, -UR5, URZ, URZ ;  /* 0x000000ff05047290 */ /* 0x000fe4000fffe1ff */
[----:B------:R-:W-:Y:S02]  /*5450*/  UIADD3 UR8, UPT, UPT, -UR6, URZ, URZ ;  /* 0x000000ff06087290 */ /* 0x000fe4000fffe1ff */
[----:B------:R-:W-:Y:S02]  /*5460*/  @!UP0 UIMAD UR6, UR10, UR40, UR5 ;  /* 0x000000280a0682a4 */ /* 0x000fe4000f8e0205 */
[----:B------:R-:W-:Y:S02]  /*5470*/  UIMAD UR13, UR16, UR4, UR13 ;  /* 0x00000004100d72a4 */ /* 0x000fe4000f8e020d */
[----:B------:R-:W-:Y:S01]  /*5480*/  UIMAD UR7, UR30, UR8, UR7 ;  /* 0x000000081e0772a4 */ /* 0x000fe2000f8e0207 */
[----:B------:R-:W-:Y:S02]  /*5490*/  @!UP0 UMOV UR5, UR9 ;  /* 0x0000000900058c82 */ /* 0x000fe40008000000 */
[----:B------:R-:W-:Y:S02]  /*54a0*/  UIMAD UR13, UR5, UR16, UR13 ;  /* 0x00000010050d72a4 */ /* 0x000fe4000f8e020d */
[----:B------:R-:W-:Y:S11]  /*54b0*/  UIMAD UR7, UR6, UR30, UR7 ;  /* 0x0000001e060772a4 */ /* 0x000ff6000f8e0207 */
[----:B------:R-:W-:Y:S01]  /*54c0*/  @!UPT UIADD3 URZ, UPT, UPT, URZ, URZ, URZ ;  /* 0x000000fffffff290 */ /* 0x000fe2000fffe0ff */
.L_x_104:
[----:B------:R-:W2:Y:S01]  /*54d0*/  @!UP2 LDCU.128 UR20, c[0x0][0xb10] ;  /* 0x00016200ff14a7ac */ /* 0x000ea20008000c00 */
[C---:B---3--:R-:W-:Y:S02]  /*54e0*/  ISETP.NE.U32.AND P1, PT, R4.reuse, RZ, PT ;  /* 0x000000ff0400720c */ /* 0x048fe40003f25070 */
[----:B------:R-:W-:Y:S02]  /*54f0*/  ISETP.NE.U32.AND P0, PT, R4, RZ, PT ;  /* 0x000000ff0400720c */ /* 0x000fe40003f05070 */
[C---:B------:R-:W-:Y:S02]  /*5500*/  ISETP.NE.AND.EX P1, PT, R5.reuse, RZ, PT, P1 ;  /* 0x000000ff0500720c */ /* 0x040fe40003f25310 */
[----:B------:R-:W-:Y:S01]  /*5510*/  ISETP.NE.AND.EX P0, PT, R5, RZ, PT, P0 ;  /* 0x000000ff0500720c */ /* 0x000fe20003f05300 */
[----:B------:R-:W3:Y:S01]  /*5520*/  @!UP2 LDCU UR5, c[0x0][0xb0c] ;  /* 0x00016180ff05a7ac */ /* 0x000ee20008000800 */
[----:B------:R-:W-:Y:S01]  /*5530*/  SHF.L.U32 R6, R15, 0x1f, RZ ;  /* 0x0000001f0f067819 */ /* 0x000fe200000006ff */
[----:B--2---:R-:W-:Y:S07]  /*5540*/  UIMAD.WIDE.U32 UR8, UR13, UR20, URZ ;  /* 0x000000140d0872a5 */ /* 0x004fee000f8e00ff */
[----:B------:R-:W-:Y:S01]  /*5550*/  @!UP2 UMOV UR4, UR9 ;  /* 0x000000090004ac82 */ /* 0x000fe20008000000 */
[----:B---3--:R-:W-:Y:S02]  /*5560*/  @!UP2 UISETP.NE.AND UP0, UPT, UR5, 0x1, UPT ;  /* 0x000000010500a88c */ /* 0x008fe4000bf05270 */
[----:B------:R-:W-:Y:S02]  /*5570*/  @!UP2 USHF.R.U32.HI UR4, URZ, UR21, UR4 ;  /* 0x00000015ff04a299 */ /* 0x000fe40008011604 */
[----:B------:R-:W-:Y:S02]  /*5580*/  UIMAD.WIDE.U32 UR8, UR7, UR23, URZ ;  /* 0x00000017070872a5 */ /* 0x000fe4000f8e00ff */
[----:B------:R-:W-:Y:S02]  /*5590*/  @!UP2 USEL UR10, UR13, UR4, !UP0 ;  /* 0x000000040d0aa287 */ /* 0x000fe4000c000000 */
[----:B------:R-:W-:Y:S03]  /*55a0*/  @!UP2 UISETP.NE.AND UP0, UPT, UR22, 0x1, UPT ;  /* 0x000000011600a88c */ /* 0x000fe6000bf05270 */
[----:B------:R-:W-:Y:S02]  /*55b0*/  @!UP2 UMOV UR6, UR9 ;  /* 0x000000090006ac82 */ /* 0x000fe40008000000 */
[----:B------:R-:W2:Y:S02]  /*55c0*/  @!UP2 LDCU UR4, c[0x0][0xb20] ;  /* 0x00016400ff04a7ac */ /* 0x000ea40008000800 */
[----:B--2---:R-:W-:Y:S04]  /*55d0*/  @!UP2 USHF.R.U32.HI UR6, URZ, UR4, UR6 ;  /* 0x00000004ff06a299 */ /* 0x004fe80008011606 */
[----:B------:R-:W-:Y:S04]  /*55e0*/  @!UP2 USEL UR6, UR7, UR6, !UP0 ;  /* 0x000000060706a287 */ /* 0x000fe8000c000000 */
[----:B------:R-:W-:Y:S02]  /*55f0*/  @!UP2 UIADD3 UR4, UPT, UPT, -UR10, UR6, URZ ;  /* 0x000000060a04a290 */ /* 0x000fe4000fffe1ff */
[----:B------:R-:W-:Y:S02]  /*5600*/  @!UP2 UIADD3 UR6, UPT, UPT, UR10, -UR6, URZ ;  /* 0x800000060a06a290 */ /* 0x000fe4000fffe0ff */
[----:B------:R-:W-:Y:S02]  /*5610*/  @!UP2 UIMAD UR13, UR4, UR5, UR13 ;  /* 0x00000005040da2a4 */ /* 0x000fe4000f8e020d */
[----:B------:R-:W-:Y:S01]  /*5620*/  @!UP2 UIMAD UR7, UR6, UR22, UR7 ;  /* 0x000000160607a2a4 */ /* 0x000fe2000f8e0207 */
[----:B------:R-:W-:Y:S11]  /*5630*/  BRA.U UP3, `(.L_x_105) ;  /* 0x0000000103107547 */ /* 0x000ff6000b800000 */
[----:B------:R-:W-:Y:S04]  /*5640*/  MOV R7, UR34 ;  /* 0x0000002200077c02 */ /* 0x000fe80008000f00 */
[----:B------:R-:W-:Y:S04]  /*5650*/  SHF.L.U32 R7, R7, 0x1f, RZ ;  /* 0x0000001f07077819 */ /* 0x000fe800000006ff */
[----:B------:R-:W2:Y:S02]  /*5660*/  SYNCS.PHASECHK.TRANS64.TRYWAIT P2, [UR17+0x158], R7 ;  /* 0x00015807ff0075a7 */ /* 0x000ea40008041111 */
[----:B--2---:R-:W-:Y:S05]  /*5670*/  @!P2 BRA `(.L_x_106) ;  /* 0x000000380018a947 */ /* 0x004fea0003800000 */
.L_x_105:
[----:B------:R-:W-:Y:S05]  /*5680*/  @!P1 BRA `(.L_x_107) ;  /* 0x0000000000309947 */ /* 0x000fea0003800000 */
[----:B------:R-:W-:Y:S01]  /*5690*/  ISETP.NE.U32.AND P1, PT, R2, RZ, PT ;  /* 0x000000ff0200720c */ /* 0x000fe20003f25070 */
[----:B------:R-:W2:Y:S01]  /*56a0*/  LDCU.64 UR4, c[0x0][0x358] ;  /* 0x00006b00ff0477ac */ /* 0x000ea20008000a00 */
[----:B------:R-:W-:Y:S02]  /*56b0*/  IMAD.MOV.U32 R141, RZ, RZ, 0x1 ;  /* 0x00000001ff8d7424 */ /* 0x000fe400078e00ff */
[----:B------:R-:W-:Y:S11]  /*56c0*/  ISETP.NE.AND.EX P1, PT, R3, RZ, PT, P1 ;  /* 0x000000ff0300720c */ /* 0x000ff60003f25310 */
[----:B------:R-:W-:Y:S02]  /*56d0*/  @!UPT UIADD3 URZ, UPT, UPT, URZ, URZ, URZ ;  /* 0x000000fffffff290 */ /* 0x000fe4000fffe0ff */
[----:B------:R-:W3:Y:S01]  /*56e0*/  @P1 LDC.64 R8, c[0x0][0x888] ;  /* 0x00022200ff081b82 */ /* 0x000ee20000000a00 */
[----:B-1----:R-:W-:Y:S04]  /*56f0*/  @P1 IMAD R0, R4, UR36, RZ ;  /* 0x0000002404001c24 */ /* 0x002fe8000f8e02ff */
[----:B---3--:R-:W-:Y:S04]  /*5700*/  @P1 IMAD.WIDE R8, R0, 0x4, R8 ;  /* 0x0000000400081825 */ /* 0x008fe800078e0208 */
[----:B------:R-:W-:Y:S01]  /*5710*/  HFMA2 R0, -RZ, RZ, 0, 5.9604644775390625e-08 ;  /* 0x00000001ff007431 */ /* 0x000fe200000001ff */
[----:B--2--5:R2:W5:Y:S04]  /*5720*/  @P1 LDG.E R71, desc[UR4][R8.64] ;  /* 0x0000000408471981 */ /* 0x024568000c1e1900 */
[----:B------:R-:W-:Y:S01]  /*5730*/  @!P1 PRMT R141, R0, 0x7610, R141 ;  /* 0x00007610008d9816 */ /* 0x000fe2000000008d */
[----:B--2---:R-:W3:Y:S06]  /*5740*/  @!P1 LDC R71, c[0x0][0x880] ;  /* 0x00022000ff479b82 */ /* 0x004eec0000000800 */
.L_x_107:
[----:B---3-5:R-:W-:Y:S01]  /*5750*/  @!P0 FSETP.EQ.AND P1, PT, R71, RZ, PT ;  /* 0x000000ff4700820b */ /* 0x028fe20003f22000 */
[----:B------:R-:W-:Y:S01]  /*5760*/  @!UPT UIADD3 URZ, UPT, UPT, URZ, URZ, URZ ;  /* 0x000000fffffff290 */ /* 0x000fe2000fffe0ff */
[----:B------:R-:W-:Y:S11]  /*5770*/  @!P0 BRA `(.L_x_108) ;  /* 0x0000000000188947 */ /* 0x000ff60003800000 */
[----:B------:R-:W-:Y:S02]  /*5780*/  LOP3.LUT P0, RZ, R141, 0xff, RZ, 0xc0, !PT ;  /* 0x000000ff8dff7812 */ /* 0x000fe4000780c0ff */
[----:B------:R-:W-:Y:S04]  /*5790*/  ISETP.NE.U32.AND P1, PT, R2, RZ, PT ;  /* 0x000000ff0200720c */ /* 0x000fe80003f25070 */
[----:B------:R-:W-:Y:S04]  /*57a0*/  ISETP.NE.AND.EX P1, PT, R3, RZ, PT, P1 ;  /* 0x000000ff0300720c */ /* 0x000fe80003f25310 */
[----:B------:R-:W-:Y:S03]  /*57b0*/  PLOP3.LUT P1, PT, P1, PT, PT, 0x8, 0x80 ;  /* 0x000000000080781c */ /* 0x000fe60000f2e170 */
[----:B------:R-:W-:Y:S11]  /*57c0*/  @P0 FSETP.EQ.AND P1, PT, R71, RZ, PT ;  /* 0x000000ff4700020b */ /* 0x000ff60003f22000 */
[----:B------:R-:W-:Y:S02]  /*57d0*/  @!UPT UIADD3 URZ, UPT, UPT, URZ, URZ, URZ ;  /* 0x000000fffffff290 */ /* 0x000fe4000fffe0ff */
.L_x_108:
[----:B------:R-:W2:Y:S01]  /*57e0*/  SYNCS.PHASECHK.TRANS64.TRYWAIT P0, [UR17+0x148], R6 ;  /* 0x00014806ff0075a7 */ /* 0x000ea20008001111 */
[----:B------:R-:W-:Y:S02]  /*57f0*/  ELECT P2, URZ, PT ;  /* 0x0000000000ff782f */ /* 0x000fe40003840000 */
[----:B------:R-:W-:Y:S01]  /*5800*/  IADD3 R14, PT, PT, R14, 0x1, RZ ;  /* 0x000000010e0e7810 */ /* 0x000fe20007ffe0ff */
[----:B--2---:R-:W-:Y:S10]  /*5810*/  @!P0 BRA `(.L_x_109) ;  /* 0x0000003400c88947 */ /* 0x004ff40003800000 */
.L_x_195:
[----:B------:R-:W-:Y:S01]  /*5820*/  PLOP3.LUT P1, PT, P1, P2, PT, 0xf2, 0x2f ;  /* 0x00000000002f781c */ /* 0x000fe20000f25e72 */
[----:B------:R-:W-:Y:S01]  /*5830*/  UMOV UR18, 0x0 ;  /* 0x0000000000127882 */ /* 0x000fe20000000000 */
[----:B------:R-:W-:Y:S01]  /*5840*/  UMOV UR19, 0x10000000 ;  /* 0x1000000000137882 */ /* 0x000fe20000000000 */
[----:B------:R-:W-:Y:S01]  /*5850*/  UMOV UR12, UR36 ;  /* 0x00000024000c7c82 */ /* 0x000fe20008000000 */
[----:B------:R-:W-:Y:S01]  /*5860*/  LOP3.LUT R15, R15, 0x1, RZ, 0x3c, !PT ;  /* 0x000000010f0f7812 */ /* 0x000fe200078e3cff */
[----:B------:R-:W-:Y:S01]  /*5870*/  UPLOP3.LUT UP3, UPT, UPT, UPT, UPT, 0x80, 0x8 ;  /* 0x000000000008789c */ /* 0x000fe20003f6f070 */
[----:B------:R-:W-:Y:S07]  /*5880*/  UMOV UR36, UR24 ;  /* 0x0000001800247c82 */ /* 0x000fee0008000000 */
[----:B-1----:R-:W-:Y:S01]  /*5890*/  @!P1 IADD3 R6, P0, PT, R16, 0x580, RZ ;  /* 0x0000058010069810 */ /* 0x002fe20007f1e0ff */
[----:B------:R-:W-:Y:S03]  /*58a0*/  VOTEU.ALL UP0, P1 ;  /* 0x0000000000ff7886 */ /* 0x000fe60000800000 */
[----:B------:R-:W-:Y:S01]  /*58b0*/  @!P1 R2UR UR5, R6 ;  /* 0x00000000060592ca */ /* 0x000fe200000e0000 */
[----:B------:R-:W-:Y:S01]  /*58c0*/  @!P1 IMAD.X R0, RZ, RZ, R17, P0 ;  /* 0x000000ffff009224 */ /* 0x000fe200000e0611 */
[----:B------:R-:W-:Y:S01]  /*58d0*/  @!UP0 USHF.L.U32 UR10, UR45, 0x6, URZ ;  /* 0x000000062d0a8899 */ /* 0x000fe200080006ff */
[----:B------:R-:W-:Y:S01]  /*58e0*/  ISETP.NE.AND P0, PT, R14, 0x2, PT ;  /* 0x000000020e00780c */ /* 0x000fe20003f05270 */
[----:B------:R-:W-:Y:S02]  /*58f0*/  @!UP0 USHF.L.U32 UR11, UR46, 0x7, URZ ;  /* 0x000000072e0b8899 */ /* 0x000fe400080006ff */
[----:B------:R-:W-:Y:S01]  /*5900*/  @!P1 R2UR UR4, R0 ;  /* 0x00000000000492ca */ /* 0x000fe200000e0000 */
[----:B------:R-:W-:Y:S01]  /*5910*/  @!UP0 UIADD3 UR8, UPT, UPT, UR17, 0x400, URZ ;  /* 0x0000040011088890 */ /* 0x000fe2000fffe0ff */
[----:B------:R-:W-:Y:S01]  /*5920*/  SEL R0, RZ, 0x1, P0 ;  /* 0x00000001ff007807 */ /* 0x000fe20000000000 */
[----:B------:R-:W-:Y:S01]  /*5930*/  @!UP0 UIADD3 UR9, UPT, UPT, UR17, 0x140, URZ ;  /* 0x0000014011098890 */ /* 0x000fe2000fffe0ff */
[----:B------:R-:W-:Y:S01]  /*5940*/  SEL R14, R14, RZ, P0 ;  /* 0x000000ff0e0e7207 */ /* 0x000fe20000000000 */
[----:B------:R-:W-:Y:S01]  /*5950*/  VOTEU.ALL UP0, P1 ;  /* 0x0000000000ff7886 */ /* 0x000fe20000800000 */
[----:B------:R-:W-:Y:S01]  /*5960*/  LOP3.LUT R13, R13, R0, RZ, 0x3c, !PT ;  /* 0x000000000d0d7212 */ /* 0x000fe200078e3cff */
[----:B------:R-:W-:Y:S01]  /*5970*/  IMAD.U32 R6, RZ, RZ, UR5 ;  /* 0x00000005ff067e24 */ /* 0x000fe2000f8e00ff */
[----:B------:R-:W-:Y:S02]  /*5980*/  UIADD3 UR45, UPT, UPT, UR7, UR55, URZ ;  /* 0x00000037072d7290 */ /* 0x000fe4000fffe0ff */
[----:B------:R-:W-:Y:S03]  /*5990*/  UIADD3 UR46, UPT, UPT, UR13, UR58, URZ ;  /* 0x0000003a0d2e7290 */ /* 0x000fe6000fffe0ff */
[----:B------:R-:W-:Y:S01]  /*59a0*/  IMAD.U32 R7, RZ, RZ, UR4 ;  /* 0x00000004ff077e24 */ /* 0x000fe2000f8e00ff */
[----:B------:R-:W-:Y:S04]  /*59b0*/  @!P1 R2UR UR4, R6 ;  /* 0x00000000060492ca */ /* 0x000fe800000e0000 */
[----:B------:R-:W-:Y:S11]  /*59c0*/  @!P1 R2UR UR5, R7 ;  /* 0x00000000070592ca */ /* 0x000ff600000e0000 */
[----:B------:R-:W-:Y:S02]  /*59d0*/  @!UPT UIADD3 URZ, UPT, UPT, URZ, URZ, URZ ;  /* 0x000000fffffff290 */ /* 0x000fe4000fffe0ff */
[----:B------:R2:W-:Y:S01]  /*59e0*/  @!UP0 UTMALDG.3D [UR8], [UR4], desc[UR18] ;  /* 0x00001208040085b4 */ /* 0x0005e20008011000 */
[----:B------:R2:W-:Y:S01]  /*59f0*/  @!P1 SYNCS.ARRIVE.TRANS64.RED.A0TR RZ, [UR17+0x140], R12 ;  /* 0x0001400cffff99a7 */ /* 0x0005e20008300411 */
[----:B------:R-:W-:Y:S01]  /*5a00*/  SYNCS.ARRIVE.TRANS64.RED.A1T0 RZ, [UR27], RZ ;  /* 0x000000ffffff79a7 */ /* 0x000fe2000810041b */
[----:B------:R-:W-:Y:S05]  /*5a10*/  BRA.U UP1, `(.L_x_110) ;  /* 0xfffffff5018c7547 */ /* 0x000fea000b83ffff */
[----:B------:R-:W-:Y:S07]  /*5a20*/  MOV R0, UR17 ;  /* 0x0000001100007c02 */ /* 0x000fee0008000f00 */
.L_x_111:
[----:B-1----:R-:W-:-:S04]  /*5a30*/  SHF.L.U32 R2, R15, 0x1f, RZ ;  /* 0x0000001f0f027819 */ /* 0x002fc800000006ff */
[----:B------:R1:W3:Y:S03]  /*5a40*/  SYNCS.PHASECHK.TRANS64.TRYWAIT P0, [R0+URZ+0x148], R2 ;  /* 0x00014802000075a7 */ /* 0x0002e600080011ff */
[----:B---3--:R-:W-:Y:S05]  /*5a50*/  @!P0 NANOSLEEP.SYNCS 0x989680 ;  /* 0x009896800000895d */ /* 0x008fea0003900000 */
[----:B------:R-:W3:Y:S02]  /*5a60*/  @!P0 SYNCS.PHASECHK.TRANS64 P0, [R0+URZ+0x148], R2 ;  /* 0x00014802000085a7 */ /* 0x000ee400080010ff */
[----:B--23--:R-:W-:Y:S05]  /*5a70*/  @P0 EXIT ;  /* 0x000000000000094d */ /* 0x00cfea0003800000 */
[----:B------:R-:W-:Y:S05]  /*5a80*/  BRA `(.L_x_111) ;  /* 0xfffffffc00e87947 */ /* 0x000fea000383ffff */
.L_x_102:
[----:B------:R-:W-:-:S06]  /*5a90*/  UISETP.GE.AND UP0, UPT, UR13, 0x4, UPT ;  /* 0x000000040d00788c */ /* 0x000fcc000bf06270 */
[----:B------:R-:W-:-:S13]  /*5aa0*/  PLOP3.LUT P0, PT, PT, PT, UP0, 0x80, 0x8 ;  /* 0x000000000008781c */ /* 0x000fda0003f0f008 */
[----:B------:R-:W-:Y:S05]  /*5ab0*/  @!P0 EXIT ;  /* 0x000000000000894d */ /* 0x000fea0003800000 */
[----:B------:R-:W1:Y:S08]  /*5ac0*/  S2UR UR4, SR_CgaCtaId ;  /* 0x00000000000479c3 */ /* 0x000e700000008800 */
[----:B------:R-:W-:Y:S01]  /*5ad0*/  BAR.SYNC.DEFER_BLOCKING 0x6, 0xa0 ;  /* 0x0182800000007b1d */ /* 0x000fe20000010000 */
[C---:B------:R-:W-:Y:S01]  /*5ae0*/  IMAD.SHL.U32 R4, R131.reuse, 0x40, RZ ;  /* 0x0000004083047824 */ /* 0x040fe200078e00ff */
[----:B------:R-:W-:Y:S01]  /*5af0*/  CS2R R146, SRZ ;  /* 0x0000000000927805 */ /* 0x000fe2000001ff00 */
[C---:B------:R-:W-:Y:S01]  /*5b00*/  IMAD.SHL.U32 R140, R131.reuse, 0x8, RZ ;  /* 0x00000008838c7824 */ /* 0x040fe200078e00ff */
[----:B------:R-:W-:Y:S01]  /*5b10*/  CS2R R144, SRZ ;  /* 0x0000000000907805 */ /* 0x000fe2000001ff00 */
[C---:B------:R-:W-:Y:S01]  /*5b20*/  IMAD.SHL.U32 R148, R131.reuse, 0x10, RZ ;  /* 0x0000001083947824 */ /* 0x040fe200078e00ff */
[----:B------:R-:W-:Y:S01]  /*5b30*/  UMOV UR44, 0x400 ;  /* 0x00000400002c7882 */ /* 0x000fe20000000000 */
[----:B------:R-:W-:Y:S01]  /*5b40*/  LOP3.LUT R5, R4, 0x180, RZ, 0xc0, !PT ;  /* 0x0000018004057812 */ /* 0x000fe200078ec0ff */
[----:B------:R-:W2:Y:S01]  /*5b50*/  LDC.64 R136, c[0x0][0x888] ;  /* 0x00022200ff887b82 */ /* 0x000ea20000000a00 */
[----:B------:R-:W-:Y:S01]  /*5b60*/  IMAD.U32 R69, R131, 0x10000, RZ ;  /* 0x0001000083457824 */ /* 0x000fe200078e00ff */
[----:B------:R-:W-:Y:S01]  /*5b70*/  LOP3.LUT R150, R148, 0x20, RZ, 0xc0, !PT ;  /* 0x0000002094967812 */ /* 0x000fe200078ec0ff */
[----:B------:R-:W-:Y:S01]  /*5b80*/  IMAD.MOV.U32 R68, RZ, RZ, RZ ;  /* 0x000000ffff447224 */ /* 0x000fe200078e00ff */
[----:B------:R-:W-:Y:S01]  /*5b90*/  LOP3.LUT R140, R5, 0x30, R140, 0xf8, !PT ;  /* 0x00000030058c7812 */ /* 0x000fe200078ef88c */
[----:B------:R-:W3:Y:S01]  /*5ba0*/  LDCU UR53, c[0x0][0x370] ;  /* 0x00006e00ff3577ac */ /* 0x000ee20008000800 */
[----:B------:R-:W-:-:S02]  /*5bb0*/  LOP3.LUT R69, R69, 0x600000, RZ, 0xc0, !PT ;  /* 0x0060000045457812 */ /* 0x000fc400078ec0ff */
[----:B------:R-:W4:Y:S01]  /*5bc0*/  LDC.64 R138, c[0x0][0x890] ;  /* 0x00022400ff8a7b82 */ /* 0x000f220000000a00 */
[----:B------:R-:W-:Y:S01]  /*5bd0*/  LOP3.LUT R140, R140, 0x1e40, R4, 0xf8, !PT ;  /* 0x00001e408c8c7812 */ /* 0x000fe200078ef804 */
[----:B------:R-:W2:Y:S01]  /*5be0*/  LDCU.64 UR62, c[0x0][0x348] ;  /* 0x00006900ff3e77ac */ /* 0x000ea20008000a00 */
[----:B------:R-:W-:Y:S01]  /*5bf0*/  LOP3.LUT R148, R148, 0x40, RZ, 0xc0, !PT ;  /* 0x0000004094947812 */ /* 0x000fe200078ec0ff */
[----:B------:R-:W2:Y:S04]  /*5c00*/  LDCU UR41, c[0x0][0xb0c] ;  /* 0x00016180ff2977ac */ /* 0x000ea80008000800 */
[----:B------:R-:W2:Y:S01]  /*5c10*/  LDC.64 R134, c[0x0][0x8b0] ;  /* 0x00022c00ff867b82 */ /* 0x000ea20000000a00 */
[----:B-1----:R-:W-:Y:S01]  /*5c20*/  ULEA UR44, UR4, UR44, 0x18 ;  /* 0x0000002c042c7291 */ /* 0x002fe2000f8ec0ff */
[----:B------:R-:W1:Y:S06]  /*5c30*/  LDCU UR61, c[0x0][0xb20] ;  /* 0x00016400ff3d77ac */ /* 0x000e6c0008000800 */
[----:B------:R-:W1:Y:S01]  /*5c40*/  LDC.64 R132, c[0x0][0x8a8] ;  /* 0x00022a00ff847b82 */ /* 0x000e620000000a00 */
[----:B------:R-:W-:Y:S01]  /*5c50*/  VIADD R149, R140, UR44 ;  /* 0x0000002c8c957c36 */ /* 0x000fe20008000000 */
[----:B------:R-:W-:Y:S01]  /*5c60*/  UIADD3 UR4, UPT, UPT, UR44, 0x2400, URZ ;  /* 0x000024002c047890 */ /* 0x000fe2000fffe0ff */
[----:B------:R-:W3:Y:S01]  /*5c70*/  LDS R0, [UR44+0x210] ;  /* 0x0002102cff007984 */ /* 0x000ee20008000800 */
[----:B------:R-:W1:Y:S02]  /*5c80*/  LDCU UR39, c[0x0][0xb30] ;  /* 0x00016600ff2777ac */ /* 0x000e640008000800 */
[----:B------:R-:W-:-:S02]  /*5c90*/  IADD3 R150, PT, PT, -R150, 0x400, R149 ;  /* 0x0000040096967810 */ /* 0x000fc40007ffe195 */
[----:B------:R-:W-:Y:S01]  /*5ca0*/  IADD3 R149, PT, PT, -R148, 0x400, R149 ;  /* 0x0000040094957810 */ /* 0x000fe20007ffe195 */
[----:B------:R-:W-:Y:S01]  /*5cb0*/  IMAD.U32 R151, RZ, RZ, UR4 ;  /* 0x00000004ff977e24 */ /* 0x000fe2000f8e00ff */
[----:B------:R-:W1:Y:S01]  /*5cc0*/  LDCU.64 UR56, c[0x0][0x888] ;  /* 0x00011100ff3877ac */ /* 0x000e620008000a00 */
[----:B------:R-:W-:Y:S01]  /*5cd0*/  IMAD.IADD R148, R150, 0x1, -R148 ;  /* 0x0000000196947824 */ /* 0x000fe200078e0a94 */
[----:B------:R-:W1:Y:S01]  /*5ce0*/  LDCU.64 UR42, c[0x0][0xb28] ;  /* 0x00016500ff2a77ac */ /* 0x000e620008000a00 */
[----:B------:R-:W1:Y:S01]  /*5cf0*/  LDCU.128 UR48, c[0x0][0xb10] ;  /* 0x00016200ff3077ac */ /* 0x000e620008000c00 */
[----:B------:R-:W1:Y:S01]  /*5d00*/  LDCU UR52, c[0x0][0x374] ;  /* 0x00006e80ff3477ac */ /* 0x000e620008000800 */
[----:B------:R-:W-:Y:S01]  /*5d10*/  UIADD3 UR59, UPT, UPT, UR44, 0x400, URZ ;  /* 0x000004002c3b7890 */ /* 0x000fe2000fffe0ff */
[----:B--234-:R-:W-:-:S11]  /*5d20*/  IMAD.IADD R69, R0, 0x1, R69 ;  /* 0x0000000100457824 */ /* 0x01cfd600078e0245 */
.L_x_129:
[----:B------:R-:W-:Y:S02]  /*5d30*/  LEA R3, R144, UR44, 0x3 ;  /* 0x0000002c90037c11 */ /* 0x000fe4000f8e18ff */
[----:B------:R-:W-:Y:S02]  /*5d40*/  SHF.L.U32 R0, R146, 0x1f, RZ ;  /* 0x0000001f92007819 */ /* 0x000fe400000006ff */
[----:B------:R-:W-:Y:S02]  /*5d50*/  LEA R4, R144, UR44, 0x4 ;  /* 0x0000002c90047c11 */ /* 0x000fe4000f8e20ff */
[----:B--2---:R-:W2:Y:S02]  /*5d60*/  SYNCS.PHASECHK.TRANS64.TRYWAIT P0, [R3+URZ+0x160], R0 ;  /* 0x00016000030075a7 */ /* 0x004ea400080011ff */
[----:B-12---:R-:W-:Y:S05]  /*5d70*/  @!P0 BRA `(.L_x_112) ;  /* 0x0000003000888947 */ /* 0x006fea0003800000 */
.L_x_196:
[----:B------:R-:W3:Y:S01]  /*5d80*/  LDS.128 R4, [R4+0x1f0] ;  /* 0x0001f00004047984 */ /* 0x000ee20000000c00 */
[----:B------:R-:W-:Y:S01]  /*5d90*/  UISETP.GE.AND UP0, UPT, UR40, 0x1, UPT ;  /* 0x000000012800788c */ /* 0x000fe2000bf06270 */
[----:B------:R-:W-:Y:S01]  /*5da0*/  @!PT LDS RZ, [RZ] ;  /* 0x00000000fffff984 */ /* 0x000fe20000000800 */
[----:B------:R-:W-:Y:S01]  /*5db0*/  @!PT LDS RZ, [RZ] ;  /* 0x00000000fffff984 */ /* 0x000fe20000000800 */
[----:B------:R-:W-:Y:S01]  /*5dc0*/  @!PT LDS RZ, [RZ] ;  /* 0x00000000fffff984 */ /* 0x000fe20000000800 */
[----:B------:R-:W-:Y:S01]  /*5dd0*/  @!PT LDS RZ, [RZ] ;  /* 0x00000000fffff984 */ /* 0x000fe20000000800 */
[----:B------:R4:W-:Y:S06]  /*5de0*/  MEMBAR.ALL.CTA ;  /* 0x0000000000007992 */ /* 0x0009ec0000008000 */
[----:B----4-:R-:W4:Y:S01]  /*5df0*/  FENCE.VIEW.ASYNC.S ;  /* 0x00000000000073c6 */ /* 0x010f220000000000 */
[----:B---3--:R-:W-:Y:S11]  /*5e00*/  LOP3.LUT P0, RZ, R6, 0x1, RZ, 0xc0, !PT ;  /* 0x0000000106ff7812 */ /* 0x008ff6000780c0ff */
[----:B------:R-:W-:Y:S02]  /*5e10*/  @!UPT UIADD3 URZ, UPT, UPT, URZ, URZ, URZ ;  /* 0x000000fffffff290 */ /* 0x000fe4000fffe0ff */
[----:B----4-:R-:W-:Y:S01]  /*5e20*/  VOTEU.ANY UP1, P0 ;  /* 0x0000000000ff7886 */ /* 0x010fe20000020100 */
[----:B------:R-:W-:Y:S01]  /*5e30*/  PLOP3.LUT P0, PT, PT, PT, UP1, 0x80, 0x8 ;  /* 0x000000000008781c */ /* 0x000fe20003f0f018 */
[----:B------:R-:W-:Y:S11]  /*5e40*/  UP2UR UR47, UPR, URZ, 0x2 ;  /* 0x00000002ff2f7883 */ /* 0x000ff60008000000 */
[----:B------:R-:W-:Y:S01]  /*5e50*/  @!UPT UIADD3 URZ, UPT, UPT, URZ, URZ, URZ ;  /* 0x000000fffffff290 */ /* 0x000fe2000fffe0ff */
        /* <DEDUP_REMOVED lines=13> */
[----:B-1----:R-:W-:Y:S02]  /*5f30*/  UIMAD.WIDE.U32 UR4, UR52, UR51, URZ ;  /* 0x00000033340472a5 */ /* 0x002fe4000f8e00ff */
[----:B------:R-:W-:Y:S02]  /*5f40*/  UIMAD.WIDE.U32 UR6, UR53, UR48, URZ ;  /* 0x00000030350672a5 */ /* 0x000fe4000f8e00ff */
[----:B------:R-:W-:Y:S02]  /*5f50*/  UISETP.NE.AND UP0, UPT, UR50, 0x1, UPT ;  /* 0x000000013200788c */ /* 0x000fe4000bf05270 */
[----:B------:R-:W-:Y:S02]  /*5f60*/  UIMAD.WIDE.U32 UR8, UR37, UR51, URZ ;  /* 0x00000033250872a5 */ /* 0x000fe4000f8e00ff */
[----:B------:R-:W-:Y:S02]  /*5f70*/  UIMAD.WIDE.U32 UR10, UR38, UR48, URZ ;  /* 0x00000030260a72a5 */ /* 0x000fe4000f8e00ff */
[----:B------:R-:W-:Y:S02]  /*5f80*/  UISETP.NE.AND UP1, UPT, UR41, 0x1, UPT ;  /* 0x000000012900788c */ /* 0x000fe4000bf25270 */
[----:B------:R-:W-:Y:S01]  /*5f90*/  UISETP.NE.AND UP2, UPT, UR40, 0x1, UPT ;  /* 0x000000012800788c */ /* 0x000fe2000bf45270 */
[----:B------:R-:W-:Y:S02]  /*5fa0*/  UMOV UR4, UR5 ;  /* 0x0000000500047c82 */ /* 0x000fe40008000000 */
[----:B------:R-:W-:Y:S03]  /*5fb0*/  USHF.R.U32.HI UR5, URZ, UR61, UR4 ;  /* 0x0000003dff057299 */ /* 0x000fe60008011604 */
[----:B------:R-:W-:Y:S02]  /*5fc0*/  UMOV UR4, UR7 ;  /* 0x0000000700047c82 */ /* 0x000fe40008000000 */
[----:B------:R-:W-:Y:S02]  /*5fd0*/  USHF.R.U32.HI UR7, URZ, UR49, UR4 ;  /* 0x00000031ff077299 */ /* 0x000fe40008011604 */
[----:B------:R-:W-:Y:S02]  /*5fe0*/  USEL UR4, UR52, UR5, !UP0 ;  /* 0x0000000534047287 */ /* 0x000fe4000c000000 */
[----:B------:R-:W-:Y:S01]  /*5ff0*/  USEL UR7, UR53, UR7, !UP1 ;  /* 0x0000000735077287 */ /* 0x000fe2000c800000 */
[----:B------:R-:W-:Y:S01]  /*6000*/  UMOV UR5, UR9 ;  /* 0x0000000900057c82 */ /* 0x000fe20008000000 */
[----:B------:R-:W-:Y:S02]  /*6010*/  UIMAD.WIDE.U32 UR8, UR4, UR42, URZ ;  /* 0x0000002a040872a5 */ /* 0x000fe4000f8e00ff */
[----:B------:R-:W-:Y:S03]  /*6020*/  USHF.R.U32.HI UR6, URZ, UR61, UR5 ;  /* 0x0000003dff067299 */ /* 0x000fe60008011605 */
[----:B------:R-:W-:Y:S01]  /*6030*/  UMOV UR5, UR11 ;  /* 0x0000000b00057c82 */ /* 0x000fe20008000000 */
[----:B------:R-:W-:Y:S02]  /*6040*/  UIMAD.WIDE.U32 UR10, UR7, UR42, URZ ;  /* 0x0000002a070a72a5 */ /* 0x000fe4000f8e00ff */
[----:B------:R-:W-:Y:S02]  /*6050*/  USHF.R.U32.HI UR12, URZ, UR49, UR5 ;  /* 0x00000031ff0c7299 */ /* 0x000fe40008011605 */
[----:B------:R-:W-:Y:S01]  /*6060*/  USEL UR6, UR37, UR6, !UP0 ;  /* 0x0000000625067287 */ /* 0x000fe2000c000000 */
[----:B------:R-:W-:Y:S02]  /*6070*/  UMOV UR5, UR9 ;  /* 0x0000000900057c82 */ /* 0x000fe40008000000 */
[----:B------:R-:W-:Y:S01]  /*6080*/  UMOV UR10, UR11 ;  /* 0x0000000b000a7c82 */ /* 0x000fe20008000000 */
[----:B------:R-:W-:Y:S02]  /*6090*/  @UP2 USHF.R.U32.HI UR4, URZ, UR43, UR5 ;  /* 0x0000002bff042299 */ /* 0x000fe40008011605 */
[----:B------:R-:W-:Y:S02]  /*60a0*/  @UP2 USHF.R.U32.HI UR7, URZ, UR43, UR10 ;  /* 0x0000002bff072299 */ /* 0x000fe4000801160a */
[----:B------:R-:W-:Y:S02]  /*60b0*/  UIMAD UR4, UR40, UR4, URZ ;  /* 0x00000004280472a4 */ /* 0x000fe4000f8e02ff */
[----:B------:R-:W-:Y:S02]  /*60c0*/  UIMAD.WIDE.U32 UR10, UR6, UR42, URZ ;  /* 0x0000002a060a72a5 */ /* 0x000fe4000f8e00ff */
[----:B------:R-:W-:Y:S02]  /*60d0*/  USEL UR5, UR38, UR12, !UP1 ;  /* 0x0000000c26057287 */ /* 0x000fe4000c800000 */
[----:B------:R-:W-:Y:S02]  /*60e0*/  UIMAD UR8, UR40, UR7, URZ ;  /* 0x00000007280872a4 */ /* 0x000fe4000f8e02ff */
[----:B------:R-:W-:Y:S03]  /*60f0*/  UISETP.GE.AND UP0, UPT, UR6, UR4, UPT ;  /* 0x000000040600728c */ /* 0x000fe6000bf06270 */
[----:B------:R-:W-:Y:S01]  /*6100*/  UMOV UR4, UR11 ;  /* 0x0000000b00047c82 */ /* 0x000fe20008000000 */
[----:B------:R-:W-:Y:S02]  /*6110*/  UISETP.GE.OR UP0, UPT, UR5, UR8, UP0 ;  /* 0x000000080500728c */ /* 0x000fe40008706670 */
[----:B------:R-:W-:Y:S02]  /*6120*/  USHF.R.U32.HI UR4, URZ, UR43, UR4 ;  /* 0x0000002bff047299 */ /* 0x000fe40008011604 */
[----:B------:R-:W-:Y:S02]  /*6130*/  UIMAD.WIDE.U32 UR8, UR5, UR42, URZ ;  /* 0x0000002a050872a5 */ /* 0x000fe4000f8e00ff */
[----:B------:R-:W-:Y:S02]  /*6140*/  USEL UR11, UR6, UR4, !UP2 ;  /* 0x00000004060b7287 */ /* 0x000fe4000d000000 */
[----:B------:R-:W-:Y:S02]  /*6150*/  UIADD3 UR8, UPT, UPT, -UR5, URZ, URZ ;  /* 0x000000ff05087290 */ /* 0x000fe4000fffe1ff */
[----:B------:R-:W-:Y:S01]  /*6160*/  UIADD3 UR10, UPT, UPT, -UR11, URZ, URZ ;  /* 0x000000ff0b0a7290 */ /* 0x000fe2000fffe1ff */
[----:B------:R-:W-:Y:S01]  /*6170*/  @!UP0 UMOV UR4, UR9 ;  /* 0x0000000900048c82 */ /* 0x000fe20008000000 */
[----:B------:R-:W-:Y:S02]  /*6180*/  UIADD3 UR9, UPT, UPT, -UR6, URZ, URZ ;  /* 0x000000ff06097290 */ /* 0x000fe4000fffe1ff */
[----:B------:R-:W-:Y:S02]  /*6190*/  @!UP0 USHF.R.U32.HI UR4, URZ, UR43, UR4 ;  /* 0x0000002bff048299 */ /* 0x000fe40008011604 */
[----:B------:R-:W-:Y:S02]  /*61a0*/  UIMAD UR10, UR40, UR10, UR6 ;  /* 0x0000000a280a72a4 */ /* 0x000fe4000f8e0206 */
[----:B------:R-:W-:Y:S04]  /*61b0*/  @!UP0 USEL UR4, UR5, UR4, !UP2 ;  /* 0x0000000405048287 */ /* 0x000fe8000d000000 */
[----:B------:R-:W-:Y:S02]  /*61c0*/  @!UP0 UIMAD UR10, UR7, UR10, UR4 ;  /* 0x0000000a070a82a4 */ /* 0x000fe4000f8e0204 */
[----:B------:R-:W-:Y:S02]  /*61d0*/  @!UP0 UIADD3 UR11, UPT, UPT, UR11, -UR4, URZ ;  /* 0x800000040b0b8290 */ /* 0x000fe4000fffe0ff */
[----:B------:R-:W-:Y:S02]  /*61e0*/  UIMAD UR7, UR41, UR8, UR38 ;  /* 0x00000008290772a4 */ /* 0x000fe4000f8e0226 */
[----:B------:R-:W-:Y:S02]  /*61f0*/  @!UP0 UIMAD UR6, UR11, UR40, UR5 ;  /* 0x000000280b0682a4 */ /* 0x000fe4000f8e0205 */
[----:B------:R-:W-:Y:S01]  /*6200*/  UIMAD UR4, UR50, UR9, UR37 ;  /* 0x00000009320472a4 */ /* 0x000fe2000f8e0225 */
[----:B------:R-:W-:Y:S02]  /*6210*/  @!UP0 UMOV UR5, UR10 ;  /* 0x0000000a00058c82 */ /* 0x000fe40008000000 */
[----:B------:R-:W-:Y:S02]  /*6220*/  UIMAD UR38, UR5, UR41, UR7 ;  /* 0x00000029052672a4 */ /* 0x000fe4000f8e0207 */
[----:B------:R-:W-:Y:S11]  /*6230*/  UIMAD UR37, UR6, UR50, UR4 ;  /* 0x00000032062572a4 */ /* 0x000ff6000f8e0204 */
[----:B------:R-:W-:Y:S01]  /*6240*/  @!UPT UIADD3 URZ, UPT, UPT, URZ, URZ, URZ ;  /* 0x000000fffffff290 */ /* 0x000fe2000fffe0ff */
.L_x_113:
[----:B-1----:R-:W-:Y:S01]  /*6250*/  UISETP.NE.AND UP0, UPT, UR39, 0x1, UPT ;  /* 0x000000012700788c */ /* 0x002fe2000bf05270 */
[----:B------:R-:W-:Y:S10]  /*6260*/  IADD3 R144, PT, PT, R144, 0x1, RZ ;  /* 0x0000000190907810 */ /* 0x000ff40007ffe0ff */
[----:B------:R-:W1:Y:S01]  /*6270*/  @!UP0 LDCU.128 UR12, c[0x0][0xb10] ;  /* 0x00016200ff0c87ac */ /* 0x000e620008000c00 */
[----:B------:R-:W3:Y:S01]  /*6280*/  @!UP0 LDCU UR5, c[0x0][0xb0c] ;  /* 0x00016180ff0587ac */ /* 0x000ee20008000800 */
[----:B------:R-:W4:Y:S01]  /*6290*/  @!UP0 LDCU UR10, c[0x0][0xb20] ;  /* 0x00016400ff0a87ac */ /* 0x000f220008000800 */
[----:B-1----:R-:W-:Y:S02]  /*62a0*/  UIMAD.WIDE.U32 UR8, UR38, UR12, URZ ;  /* 0x0000000c260872a5 */ /* 0x002fe4000f8e00ff */
[----:B------:R-:W-:Y:S02]  /*62b0*/  UIMAD.WIDE.U32 UR6, UR37, UR15, URZ ;  /* 0x0000000f250672a5 */ /* 0x000fe4000f8e00ff */
[----:B------:R-:W-:Y:S03]  /*62c0*/  @!UP0 UISETP.NE.AND UP1, UPT, UR14, 0x1, UPT ;  /* 0x000000010e00888c */ /* 0x000fe6000bf25270 */
[----:B------:R-:W-:Y:S01]  /*62d0*/  @!UP0 UMOV UR4, UR9 ;  /* 0x0000000900048c82 */ /* 0x000fe20008000000 */
[----:B---3--:R-:W-:Y:S02]  /*62e0*/  @!UP0 UISETP.NE.AND UP2, UPT, UR5, 0x1, UPT ;  /* 0x000000010500888c */ /* 0x008fe4000bf45270 */
[----:B------:R-:W-:Y:S01]  /*62f0*/  @!UP0 USHF.R.U32.HI UR4, URZ, UR13, UR4 ;  /* 0x0000000dff048299 */ /* 0x000fe20008011604 */
[----:B------:R-:W-:Y:S02]  /*6300*/  @!UP0 UMOV UR6, UR7 ;  /* 0x0000000700068c82 */ /* 0x000fe40008000000 */
[----:B----4-:R-:W-:Y:S02]  /*6310*/  @!UP0 USHF.R.U32.HI UR6, URZ, UR10, UR6 ;  /* 0x0000000aff068299 */ /* 0x010fe40008011606 */
[----:B------:R-:W-:Y:S02]  /*6320*/  @!UP0 USEL UR7, UR38, UR4, !UP2 ;  /* 0x0000000426078287 */ /* 0x000fe4000d000000 */
[----:B------:R-:W-:Y:S04]  /*6330*/  @!UP0 USEL UR6, UR37, UR6, !UP1 ;  /* 0x0000000625068287 */ /* 0x000fe8000c800000 */
[----:B------:R-:W-:Y:S02]  /*6340*/  @!UP0 UIADD3 UR4, UPT, UPT, -UR7, UR6, URZ ;  /* 0x0000000607048290 */ /* 0x000fe4000fffe1ff */
[----:B------:R-:W-:Y:S02]  /*6350*/  @!UP0 UIADD3 UR6, UPT, UPT, UR7, -UR6, URZ ;  /* 0x8000000607068290 */ /* 0x000fe4000fffe0ff */
[----:B------:R-:W-:Y:S02]  /*6360*/  @!UP0 UIMAD UR38, UR4, UR5, UR38 ;  /* 0x00000005042682a4 */ /* 0x000fe4000f8e0226 */
[----:B------:R-:W-:Y:S02]  /*6370*/  @!UP0 UIMAD UR37, UR6, UR14, UR37 ;  /* 0x0000000e062582a4 */ /* 0x000fe4000f8e0225 */
[----:B------:R-:W-:Y:S09]  /*6380*/  ULOP3.LUT UP0, URZ, UR59, 0x1b0, URZ, 0xc0, !UPT ;  /* 0x000001b03bff7892 */ /* 0x000ff2000f80c0ff */
[----:B------:R-:W-:Y:S05]  /*6390*/  BRA.U !UP0, `(.L_x_114) ;  /* 0x0000000108407547 */ /* 0x000fea000b800000 */
[----:B------:R-:W1:Y:S01]  /*63a0*/  LDCU.64 UR8, c[0x4][0x80] ;  /* 0x01001000ff0877ac */ /* 0x000e620008000a00 */
[----:B------:R-:W-:Y:S01]  /*63b0*/  MOV R3, 0x0 ;  /* 0x0000000000037802 */ /* 0x000fe20000000f00 */
[----:B------:R-:W-:Y:S02]  /*63c0*/  HFMA2 R12, -RZ, RZ, 0, 5.9604644775390625e-08 ;  /* 0x00000001ff0c7431 */ /* 0x000fe400000001ff */
[----:B------:R-:W-:Y:S02]  /*63d0*/  IMAD.MOV.U32 R8, RZ, RZ, 0x70 ;  /* 0x00000070ff087424 */ /* 0x000fe400078e00ff */
[----:B------:R-:W-:Y:S01]  /*63e0*/  IMAD.MOV.U32 R13, RZ, RZ, RZ ;  /* 0x000000ffff0d7224 */ /* 0x000fe200078e00ff */
[----:B------:R-:W3:Y:S01]  /*63f0*/  LDCU.64 UR6, c[0x4][0x88] ;  /* 0x01001100ff0677ac */ /* 0x000ee20008000a00 */
[----:B------:R-:W4:Y:S01]  /*6400*/  LDC.64 R2, c[0x4][R3] ;  /* 0x0100000003027b82 */ /* 0x000f220000000a00 */
[----:B------:R-:W2:Y:S01]  /*6410*/  LDCU.64 UR4, c[0x4][0x8] ;  /* 0x01000100ff0477ac */ /* 0x000ea20008000a00 */
[----:B-1----:R-:W-:Y:S01]  /*6420*/  MOV R5, UR9 ;  /* 0x0000000900057c02 */ /* 0x002fe20008000f00 */
[----:B------:R-:W-:Y:S01]  /*6430*/  IMAD.U32 R4, RZ, RZ, UR8 ;  /* 0x00000008ff047e24 */ /* 0x000fe2000f8e00ff */
[----:B---3--:R-:W-:Y:S01]  /*6440*/  MOV R7, UR7 ;  /* 0x0000000700077c02 */ /* 0x008fe20008000f00 */
[----:B------:R-:W-:Y:S01]  /*6450*/  IMAD.U32 R6, RZ, RZ, UR6 ;  /* 0x00000006ff067e24 */ /* 0x000fe2000f8e00ff */
[----:B--2---:R-:W-:Y:S01]  /*6460*/  MOV R11, UR5 ;  /* 0x00000005000b7c02 */ /* 0x004fe20008000f00 */
[----:B------:R-:W-:Y:S02]  /*6470*/  IMAD.U32 R10, RZ, RZ, UR4 ;  /* 0x00000004ff0a7e24 */ /* 0x000fe4000f8e00ff */
[----:B------:R-:W-:Y:S07]  /*6480*/  LEPC R20, `(.L_x_114) ;  /* 0x000000001014794e */ /* 0x000fee0000000000 */
[----:B----45:R-:W-:Y:S05]  /*6490*/  CALL.ABS.NOINC R2 ;  /* 0x0000000002007343 */ /* 0x030fea0003c00000 */
.L_x_114:
[----:B------:R-:W-:Y:S01]  /*64a0*/  LOP3.LUT P0, RZ, R151, 0x1b0, RZ, 0xc0, !PT ;  /* 0x000001b097ff7812 */ /* 0x000fe2000780c0ff */
[----:B------:R-:W-:Y:S11]  /*64b0*/  BSSY.RECONVERGENT B6, `(.L_x_115) ;  /* 0x0000013000067945 */ /* 0x000ff60003800200 */
[----:B------:R-:W-:Y:S01]  /*64c0*/  @!UPT UIADD3 URZ, UPT, UPT, URZ, URZ, URZ ;  /* 0x000000fffffff290 */ /* 0x000fe2000fffe0ff */
[----:B------:R-:W-:Y:S05]  /*64d0*/  @!P0 BRA `(.L_x_116) ;  /* 0x0000000000408947 */ /* 0x000fea0003800000 */
        /* <DEDUP_REMOVED lines=16> */
.L_x_116:
[----:B------:R-:W-:Y:S05]  /*65e0*/  BSYNC.RECONVERGENT B6 ;  /* 0x0000000000067941 */ /* 0x000fea0003800200 */
.L_x_115:
[----:B------:R-:W-:Y:S01]  /*65f0*/  ISETP.NE.U32.AND P3, PT, R138, RZ, PT ;  /* 0x000000ff8a00720c */ /* 0x000fe20003f65070 */
[----:B------:R-:W-:Y:S01]  /*6600*/  UISETP.NE.AND UP1, UPT, UR60, URZ, UPT ;  /* 0x000000ff3c00728c */ /* 0x000fe2000bf25270 */
[----:B------:R-:W-:Y:S02]  /*6610*/  ISETP.NE.U32.AND P4, PT, R134, RZ, PT ;  /* 0x000000ff8600720c */ /* 0x000fe40003f85070 */
[----:B------:R-:W-:Y:S02]  /*6620*/  ISETP.NE.AND.EX P3, PT, R139, RZ, PT, P3 ;  /* 0x000000ff8b00720c */ /* 0x000fe40003f65330 */
[----:B------:R-:W-:Y:S02]  /*6630*/  PLOP3.LUT P1, PT, PT, PT, PT, 0x8, 0x80 ;  /* 0x000000000080781c */ /* 0x000fe40003f2e170 */
[----:B------:R-:W-:Y:S02]  /*6640*/  PLOP3.LUT P0, PT, PT, PT, UP1, 0x80, 0x8 ;  /* 0x000000000008781c */ /* 0x000fe40003f0f018 */
[----:B------:R-:W-:Y:S02]  /*6650*/  ISETP.NE.AND.EX P4, PT, R135, RZ, PT, P4 ;  /* 0x000000ff8700720c */ /* 0x000fe40003f85340 */
[----:B------:R-:W1:Y:S09]  /*6660*/  @UP1 LDCU.64 UR4, c[0x0][0x888] ;  /* 0x00011100ff0417ac */ /* 0x000e720008000a00 */
[----:B------:R-:W-:Y:S01]  /*6670*/  @P0 PLOP3.LUT P1, PT, P3, PT, PT, 0x80, 0x8 ;  /* 0x000000000008081c */ /* 0x000fe20001f2f070 */
[----:B-1----:R-:W-:Y:S04]  /*6680*/  @UP1 UISETP.NE.U32.AND UP0, UPT, UR4, URZ, UPT ;  /* 0x000000ff0400128c */ /* 0x002fe8000bf05070 */
[----:B------:R-:W-:Y:S04]  /*6690*/  @UP1 UISETP.NE.AND.EX UP0, UPT, UR5, URZ, UPT, UP0 ;  /* 0x000000ff0500128c */ /* 0x000fe8000bf05300 */
[----:B------:R-:W-:Y:S01]  /*66a0*/  @UP1 USEL UR4, URZ, 0xffffffff, UP0 ;  /* 0xffffffffff041887 */ /* 0x000fe20008000000 */
[----:B------:R-:W-:Y:S11]  /*66b0*/  @!P3 BRA `(.L_x_117) ;  /* 0x000000000030b947 */ /* 0x000ff60003800000 */
[----:B------:R-:W-:Y:S01]  /*66c0*/  ISETP.NE.U32.AND P2, PT, R136, RZ, PT ;  /* 0x000000ff8800720c */ /* 0x000fe20003f45070 */
[----:B------:R-:W1:Y:S01]  /*66d0*/  LDCU.64 UR6, c[0x0][0x358] ;  /* 0x00006b00ff0677ac */ /* 0x000e620008000a00 */
[----:B------:R-:W-:Y:S02]  /*66e0*/  IMAD.MOV.U32 R141, RZ, RZ, 0x1 ;  /* 0x00000001ff8d7424 */ /* 0x000fe400078e00ff */
[----:B------:R-:W-:Y:S11]  /*66f0*/  ISETP.NE.AND.EX P2, PT, R137, RZ, PT, P2 ;  /* 0x000000ff8900720c */ /* 0x000ff60003f45320 */
[----:B------:R-:W-:Y:S02]  /*6700*/  @!UPT UIADD3 URZ, UPT, UPT, URZ, URZ, URZ ;  /* 0x000000fffffff290 */ /* 0x000fe4000fffe0ff */
[----:B------:R-:W3:Y:S01]  /*6710*/  @P2 LDC.64 R2, c[0x0][0x888] ;  /* 0x00022200ff022b82 */ /* 0x000ee20000000a00 */
[----:B--2---:R-:W-:Y:S04]  /*6720*/  @P2 IMAD R0, R138, UR36, RZ ;  /* 0x000000248a002c24 */ /* 0x004fe8000f8e02ff */
[----:B---3--:R-:W-:Y:S04]  /*6730*/  @P2 IMAD.WIDE R2, R0, 0x4, R2 ;  /* 0x0000000400022825 */ /* 0x008fe800078e0202 */
[----:B------:R-:W-:Y:S01]  /*6740*/  HFMA2 R0, -RZ, RZ, 0, 5.9604644775390625e-08 ;  /* 0x00000001ff007431 */ /* 0x000fe200000001ff */
[----:B-1---5:R1:W5:Y:S04]  /*6750*/  @P2 LDG.E R71, desc[UR6][R2.64] ;  /* 0x0000000602472981 */ /* 0x022368000c1e1900 */
[----:B------:R-:W-:Y:S01]  /*6760*/  @!P2 PRMT R141, R0, 0x7610, R141 ;  /* 0x00007610008da816 */ /* 0x000fe2000000008d */
[----:B-1----:R-:W3:Y:S06]  /*6770*/  @!P2 LDC R71, c[0x0][0x880] ;  /* 0x00022000ff47ab82 */ /* 0x002eec0000000800 */
.L_x_117:
[----:B------:R-:W-:Y:S05]  /*6780*/  @!P4 BRA `(.L_x_118) ;  /* 0x000000000024c947 */ /* 0x000fea0003800000 */
[----:B------:R-:W-:Y:S01]  /*6790*/  ISETP.NE.U32.AND P2, PT, R132, RZ, PT ;  /* 0x000000ff8400720c */ /* 0x000fe20003f45070 */
[----:B------:R-:W1:Y:S03]  /*67a0*/  LDCU.64 UR6, c[0x0][0x358] ;  /* 0x00006b00ff0677ac */ /* 0x000e660008000a00 */
[----:B------:R-:W-:Y:S11]  /*67b0*/  ISETP.NE.AND.EX P2, PT, R133, RZ, PT, P2 ;  /* 0x000000ff8500720c */ /* 0x000ff60003f45320 */
[----:B------:R-:W-:Y:S02]  /*67c0*/  @!UPT UIADD3 URZ, UPT, UPT, URZ, URZ, URZ ;  /* 0x000000fffffff290 */ /* 0x000fe4000fffe0ff */
[----:B------:R-:W4:Y:S01]  /*67d0*/  @P2 LDC.64 R2, c[0x0][0x8a8] ;  /* 0x00022a00ff022b82 */ /* 0x000f220000000a00 */
[----:B--2---:R-:W-:Y:S04]  /*67e0*/  @P2 IMAD R0, R134, UR36, RZ ;  /* 0x0000002486002c24 */ /* 0x004fe8000f8e02ff */
[----:B----4-:R-:W-:Y:S05]  /*67f0*/  @P2 IMAD.WIDE R2, R0, 0x4, R2 ;  /* 0x0000000400022825 */ /* 0x010fea00078e0202 */
[----:B-1---5:R1:W5:Y:S02]  /*6800*/  @P2 LDG.E R70, desc[UR6][R2.64] ;  /* 0x0000000602462981 */ /* 0x022364000c1e1900 */
[----:B-1----:R-:W4:Y:S02]  /*6810*/  @!P2 LDC R70, c[0x0][0x8a0] ;  /* 0x00022800ff46ab82 */ /* 0x002f240000000800 */
.L_x_118:
[----:B---3-5:R-:W-:Y:S01]  /*6820*/  @P0 FSETP.NEU.AND P4, PT, R71, RZ, PT ;  /* 0x000000ff4700020b */ /* 0x028fe20003f8d000 */
[----:B--2---:R-:W-:Y:S01]  /*6830*/  IMAD.U32 R0, RZ, RZ, UR4 ;  /* 0x00000004ff007e24 */ /* 0x004fe2000f8e00ff */
[----:B------:R-:W-:Y:S01]  /*6840*/  @P0 LOP3.LUT P2, RZ, R141, 0xff, RZ, 0xc0, !PT ;  /* 0x000000ff8dff0812 */ /* 0x000fe2000784c0ff */
[----:B------:R-:W-:Y:S01]  /*6850*/  BSSY B1, `(.L_x_119) ;  /* 0x000003e000017945 */ /* 0x000fe20003800000 */
[----:B------:R-:W-:Y:S02]  /*6860*/  @P0 SEL R2, RZ, 0xffffffff, P4 ;  /* 0xffffffffff020807 */ /* 0x000fe40002000000 */
[----:B------:R-:W-:Y:S02]  /*6870*/  CS2R R18, SRZ ;  /* 0x0000000000127805 */ /* 0x000fe4000001ff00 */
[----:B------:R-:W-:Y:S02]  /*6880*/  LEA R143, R68, UR44, 0x3 ;  /* 0x0000002c448f7c11 */ /* 0x000fe4000f8e18ff */
[----:B------:R-:W-:Y:S02]  /*6890*/  CS2R R16, SRZ ;  /* 0x0000000000107805 */ /* 0x000fe4000001ff00 */
[----:B------:R-:W-:Y:S02]  /*68a0*/  @P1 SEL R2, R0, R2, !P2 ;  /* 0x0000000200021207 */ /* 0x000fe40005000000 */
[----:B------:R-:W-:Y:S02]  /*68b0*/  CS2R R26, SRZ ;  /* 0x00000000001a7805 */ /* 0x000fe4000001ff00 */
[----:B------:R-:W-:Y:S02]  /*68c0*/  SHF.L.U32 R4, R147, 0x1f, RZ ;  /* 0x0000001f93047819 */ /* 0x000fe400000006ff */
[----:B------:R-:W-:Y:S02]  /*68d0*/  CS2R R24, SRZ ;  /* 0x0000000000187805 */ /* 0x000fe4000001ff00 */
[----:B------:R-:W-:Y:S02]  /*68e0*/  @P0 LOP3.LUT R2, R2, 0x1, RZ, 0xc0, !PT ;  /* 0x0000000102020812 */ /* 0x000fe400078ec0ff */
[----:B------:R-:W-:Y:S02]  /*68f0*/  CS2R R30, SRZ ;  /* 0x00000000001e7805 */ /* 0x000fe4000001ff00 */
[----:B------:R-:W-:Y:S02]  /*6900*/  PLOP3.LUT P5, PT, PT, PT, PT, 0x8, 0x80 ;  /* 0x000000000080781c */ /* 0x000fe40003fae170 */
[----:B------:R-:W-:Y:S02]  /*6910*/  CS2R R28, SRZ ;  /* 0x00000000001c7805 */ /* 0x000fe4000001ff00 */
[----:B------:R-:W-:Y:S01]  /*6920*/  ISETP.NE.U32.OR P1, PT, R2, 0x1, !P0 ;  /* 0x000000010200780c */ /* 0x000fe20004725470 */
[----:B------:R-:W-:Y:S01]  /*6930*/  IMAD R2, R68, 0x40, R69 ;  /* 0x0000004044027824 */ /* 0x000fe200078e0245 */
[----:B------:R-:W-:Y:S02]  /*6940*/  CS2R R34, SRZ ;  /* 0x0000000000227805 */ /* 0x000fe4000001ff00 */
[----:B------:R-:W-:Y:S09]  /*6950*/  CS2R R32, SRZ ;  /* 0x0000000000207805 */ /* 0x000ff2000001ff00 */
[----:B------:R-:W-:Y:S04]  /*6960*/  @P1 SHF.L.U32 R0, R145, 0x1f, RZ ;  /* 0x0000001f91001819 */ /* 0x000fe800000006ff */
[----:B------:R-:W1:Y:S01]  /*6970*/  @P1 SYNCS.PHASECHK.TRANS64.TRYWAIT P0, [UR44+0x140], R0 ;  /* 0x00014000ff0015a7 */ /* 0x000e62000800112c */
[----:B------:R2:W3:Y:S01]  /*6980*/  SYNCS.PHASECHK.TRANS64.TRYWAIT P4, [R143+URZ+0x180], R4 ;  /* 0x000180048f0075a7 */ /* 0x0004e200080811ff */
[----:B-1----:R-:W-:Y:S01]  /*6990*/  @P1 PLOP3.LUT P5, PT, P0, PT, PT, 0x8, 0x80 ;  /* 0x000000000080181c */ /* 0x002fe200007ae170 */
[----:B------:R-:W-:Y:S01]  /*69a0*/  @!UPT UIADD3 URZ, UPT, UPT, URZ, URZ, URZ ;  /* 0x000000fffffff290 */ /* 0x000fe2000fffe0ff */
[----:B--23--:R-:W-:Y:S11]  /*69b0*/  @!P1 BRA `(.L_x_120) ;  /* 0x00000000009c9947 */ /* 0x00cff60003800000 */
[----:B------:R-:W-:Y:S01]  /*69c0*/  ISETP.NE.U32.AND P0, PT, RZ, UR56, PT ;  /* 0x00000038ff007c0c */ /* 0x000fe2000bf05070 */
[----:B------:R-:W-:Y:S01]  /*69d0*/  BSSY B0, `(.L_x_121) ;  /* 0x0000016000007945 */ /* 0x000fe20003800000 */
[----:B------:R-:W-:Y:S02]  /*69e0*/  FSETP.NEU.AND P2, PT, R71, RZ, PT ;  /* 0x000000ff4700720b */ /* 0x000fe40003f4d000 */
[----:B------:R-:W-:Y:S02]  /*69f0*/  CS2R R34, SRZ ;  /* 0x0000000000227805 */ /* 0x000fe4000001ff00 */
[----:B------:R-:W-:Y:S02]  /*6a00*/  ISETP.NE.AND.EX P0, PT, RZ, UR57, PT, P0 ;  /* 0x00000039ff007c0c */ /* 0x000fe4000bf05300 */
[----:B------:R-:W-:Y:S02]  /*6a10*/  CS2R R32, SRZ ;  /* 0x0000000000207805 */ /* 0x000fe4000001ff00 */
[----:B------:R-:W-:Y:S02]  /*6a20*/  LOP3.LUT P1, RZ, R141, 0xff, RZ, 0xc0, !PT ;  /* 0x000000ff8dff7812 */ /* 0x000fe4000782c0ff */
[----:B------:R-:W-:Y:S02]  /*6a30*/  CS2R R30, SRZ ;  /* 0x00000000001e7805 */ /* 0x000fe4000001ff00 */
[----:B------:R-:W-:Y:S02]  /*6a40*/  SEL R0, RZ, 0xffffffff, P2 ;  /* 0xffffffffff007807 */ /* 0x000fe40001000000 */
[----:B------:R-:W-:Y:S02]  /*6a50*/  CS2R R28, SRZ ;  /* 0x00000000001c7805 */ /* 0x000fe4000001ff00 */
[----:B------:R-:W-:Y:S02]  /*6a60*/  SEL R3, RZ, 0xffffffff, P0 ;  /* 0xffffffffff037807 */ /* 0x000fe40000000000 */
[----:B------:R-:W-:Y:S02]  /*6a70*/  CS2R R26, SRZ ;  /* 0x00000000001a7805 */ /* 0x000fe4000001ff00 */
[----:B------:R-:W-:Y:S02]  /*6a80*/  CS2R R24, SRZ ;  /* 0x0000000000187805 */ /* 0x000fe4000001ff00 */
[----:B------:R-:W-:Y:S02]  /*6a90*/  CS2R R18, SRZ ;  /* 0x0000000000127805 */ /* 0x000fe4000001ff00 */
[----:B------:R-:W-:Y:S02]  /*6aa0*/  @P3 SEL R0, R3, R0, !P1 ;  /* 0x0000000003003207 */ /* 0x000fe40004800000 */
[----:B------:R-:W-:Y:S02]  /*6ab0*/  CS2R R16, SRZ ;  /* 0x0000000000107805 */ /* 0x000fe4000001ff00 */
[----:B------:R-:W-:Y:S04]  /*6ac0*/  LOP3.LUT R0, R0, 0x1, RZ, 0xc0, !PT ;  /* 0x0000000100007812 */ /* 0x000fe800078ec0ff */
[----:B------:R-:W-:Y:S01]  /*6ad0*/  ISETP.NE.U32.AND P0, PT, R0, 0x1, PT ;  /* 0x000000010000780c */ /* 0x000fe20003f05070 */
[----:B------:R-:W-:Y:S01]  /*6ae0*/  @!UPT UIADD3 URZ, UPT, UPT, URZ, URZ, URZ ;  /* 0x000000fffffff290 */ /* 0x000fe2000fffe0ff */
[----:B------:R-:W-:Y:S11]  /*6af0*/  @!P5 BRA `(.L_x_122) ;  /* 0x00000000000cd947 */ /* 0x000ff60003800000 */
[----:B------:R-:W-:Y:S04]  /*6b00*/  SHF.L.U32 R3, R145, 0x1f, RZ ;  /* 0x0000001f91037819 */ /* 0x000fe800000006ff */
[----:B------:R-:W1:Y:S02]  /*6b10*/  SYNCS.PHASECHK.TRANS64.TRYWAIT P1, [UR44+0x140], R3 ;  /* 0x00014003ff0075a7 */ /* 0x000e64000802112c */
[----:B-1----:R-:W-:Y:S05]  /*6b20*/  @!P1 BRA `(.L_x_123) ;  /* 0x0000002400309947 */ /* 0x002fea0003800000 */
.L_x_122:
[----:B------:R-:W-:Y:S05]  /*6b30*/  BSYNC B0 ;  /* 0x0000000000007941 */ /* 0x000fea0003800000 */
.L_x_121:
[----:B------:R2:W3:Y:S01]  /*6b40*/  @P0 LDS.128 R32, [R140+UR44+0x400] ;  /* 0x0004002c8c200984 */ /* 0x0004e20008000c00 */
[----:B------:R-:W5:Y:S01]  /*6b50*/  S2UR UR5, SR_CgaCtaId ;  /* 0x00000000000579c3 */ /* 0x000f620000008800 */
[----:B------:R-:W-:Y:S01]  /*6b60*/  UIADD3 UR4, UPT, UPT, UR44, 0x148, URZ ;  /* 0x000001482c047890 */ /* 0x000fe2000fffe0ff */
[----:B------:R-:W-:Y:S01]  /*6b70*/  LOP3.LUT R145, R145, 0x1, RZ, 0x3c, !PT ;  /* 0x0000000191917812 */ /* 0x000fe200078e3cff */
[----:B------:R2:W1:Y:S04]  /*6b80*/  @P0 LDS.128 R28, [R150+0x10] ;  /* 0x00001000961c0984 */ /* 0x0004680000000c00 */
[----:B------:R2:W1:Y:S04]  /*6b90*/  @P0 LDS.128 R24, [R149+0x20] ;  /* 0x0000200095180984 */ /* 0x0004680000000c00 */
[----:B------:R2:W1:Y:S01]  /*6ba0*/  @P0 LDS.128 R16, [R148+0x30] ;  /* 0x0000300094100984 */ /* 0x0004620000000c00 */
[----:B------:R-:W-:Y:S01]  /*6bb0*/  @!PT LDS RZ, [RZ] ;  /* 0x00000000fffff984 */ /* 0x000fe20000000800 */
[----:B------:R-:W-:Y:S01]  /*6bc0*/  @!PT LDS RZ, [RZ] ;  /* 0x00000000fffff984 */ /* 0x000fe20000000800 */
[----:B------:R-:W-:Y:S01]  /*6bd0*/  @!PT LDS RZ, [RZ] ;  /* 0x00000000fffff984 */ /* 0x000fe20000000800 */
[----:B------:R-:W-:Y:S01]  /*6be0*/  @!PT LDS RZ, [RZ] ;  /* 0x00000000fffff984 */ /* 0x000fe20000000800 */
[----:B------:R4:W-:Y:S06]  /*6bf0*/  MEMBAR.ALL.CTA ;  /* 0x0000000000007992 */ /* 0x0009ec0000008000 */
[----:B----4-:R-:W4:Y:S01]  /*6c00*/  FENCE.VIEW.ASYNC.S ;  /* 0x00000000000073c6 */ /* 0x010f220000000000 */
[----:B-----5:R-:W-:Y:S09]  /*6c10*/  UPRMT UR4, UR5, 0x654, UR4 ;  /* 0x0000065405047896 */ /* 0x020ff20008000004 */
[----:B----4-:R-:W-:Y:S03]  /*6c20*/  SYNCS.ARRIVE.TRANS64.RED.A1T0 RZ, [UR4], RZ ;  /* 0x000000ffffff79a7 */ /* 0x010fe60008100404 */
.L_x_120:
[----:B------:R-:W-:Y:S05]  /*6c30*/  BSYNC B1 ;  /* 0x0000000000017941 */ /* 0x000fea0003800000 */
.L_x_119:
[----:B-1----:R-:W-:Y:S04]  /*6c40*/  SHF.R.U32.HI R0, RZ, 0x15, R2 ;  /* 0x00000015ff007819 */ /* 0x002fe80000011602 */
[----:B------:R-:W-:Y:S01]  /*6c50*/  LOP3.LUT P0, RZ, R0, 0x3, R142, 0x48, !PT ;  /* 0x0000000300ff7812 */ /* 0x000fe2000780488e */
[----:B------:R-:W-:Y:S01]  /*6c60*/  @!UPT UIADD3 URZ, UPT, UPT, URZ, URZ, URZ ;  /* 0x000000fffffff290 */ /* 0x000fe2000fffe0ff */
[----:B------:R-:W-:Y:S11]  /*6c70*/  @P4 BRA `(.L_x_124) ;  /* 0x0000000000084947 */ /* 0x000ff60003800000 */
[----:B------:R-:W1:Y:S02]  /*6c80*/  SYNCS.PHASECHK.TRANS64.TRYWAIT P1, [R143+URZ+0x180], R4 ;  /* 0x000180048f0075a7 */ /* 0x000e6400080211ff */
[----:B-1----:R-:W-:Y:S05]  /*6c90*/  @!P1 BRA `(.L_x_125) ;  /* 0x0000002000ec9947 */ /* 0x002fea0003800000 */
.L_x_124:
[----:B------:R-:W-:Y:S05]  /*6ca0*/  @!P0 BRA `(.L_x_126) ;  /* 0x0000000000408947 */ /* 0x000fea0003800000 */
[----:B------:R-:W1:Y:S01]  /*6cb0*/  LDCU.64 UR8, c[0x4][0x70] ;  /* 0x01000e00ff0877ac */ /* 0x000e620008000a00 */
[----:B------:R-:W-:Y:S01]  /*6cc0*/  MOV R15, 0x0 ;  /* 0x00000000000f7802 */ /* 0x000fe20000000f00 */
[----:B------:R-:W-:Y:S02]  /*6cd0*/  HFMA2 R12, -RZ, RZ, 0, 5.9604644775390625e-08 ;  /* 0x00000001ff0c7431 */ /* 0x000fe400000001ff */
[----:B------:R-:W-:Y:S02]  /*6ce0*/  IMAD.MOV.U32 R8, RZ, RZ, 0x192 ;  /* 0x00000192ff087424 */ /* 0x000fe400078e00ff */
[----:B------:R-:W-:Y:S01]  /*6cf0*/  IMAD.MOV.U32 R13, RZ, RZ, RZ ;  /* 0x000000ffff0d7224 */ /* 0x000fe200078e00ff */
[----:B------:R-:W5:Y:S01]  /*6d00*/  LDCU.64 UR6, c[0x4][0x78] ;  /* 0x01000f00ff0677ac */ /* 0x000f620008000a00 */
[----:B------:R-:W2:Y:S01]  /*6d10*/  LDC.64 R14, c[0x4][R15] ;  /* 0x010000000f0e7b82 */ /* 0x000ea20000000a00 */
[----:B------:R-:W3:Y:S01]  /*6d20*/  LDCU.64 UR4, c[0x4][0x10] ;  /* 0x01000200ff0477ac */ /* 0x000ee20008000a00 */
[----:B-1----:R-:W-:Y:S01]  /*6d30*/  MOV R5, UR9 ;  /* 0x0000000900057c02 */ /* 0x002fe20008000f00 */
[----:B------:R-:W-:Y:S01]  /*6d40*/  IMAD.U32 R4, RZ, RZ, UR8 ;  /* 0x00000008ff047e24 */ /* 0x000fe2000f8e00ff */
[----:B-----5:R-:W-:Y:S01]  /*6d50*/  MOV R7, UR7 ;  /* 0x0000000700077c02 */ /* 0x020fe20008000f00 */
[----:B------:R-:W-:Y:S01]  /*6d60*/  IMAD.U32 R6, RZ, RZ, UR6 ;  /* 0x00000006ff067e24 */ /* 0x000fe2000f8e00ff */
[----:B---3--:R-:W-:Y:S01]  /*6d70*/  MOV R11, UR5 ;  /* 0x00000005000b7c02 */ /* 0x008fe20008000f00 */
[----:B------:R-:W-:Y:S02]  /*6d80*/  IMAD.U32 R10, RZ, RZ, UR4 ;  /* 0x00000004ff0a7e24 */ /* 0x000fe4000f8e00ff */
[----:B------:R-:W-:Y:S07]  /*6d90*/  LEPC R20, `(.L_x_126) ;  /* 0x000000001014794e */ /* 0x000fee0000000000 */
[----:B--2-4-:R-:W-:Y:S05]  /*6da0*/  CALL.ABS.NOINC R14 ;  /* 0x000000000e007343 */ /* 0x014fea0003c00000 */
.L_x_126:
[----:B------:R-:W-:Y:S01]  /*6db0*/  LOP3.LUT P0, RZ, R131, 0x60, RZ, 0xc0, !PT ;  /* 0x0000006083ff7812 */ /* 0x000fe2000780c0ff */
[----:B------:R-:W-:Y:S05]  /*6dc0*/  WARPSYNC.ALL ;  /* 0x0000000000007948 */ /* 0x000fea0003800000 */
[----:B------:R-:W-:Y:S01]  /*6dd0*/  R2UR UR4, R2 ;  /* 0x00000000020472ca */ /* 0x000fe200000e0000 */
[----:B------:R-:W-:Y:S01]  /*6de0*/  BSSY.RECONVERGENT B0, `(.L_x_127) ;  /* 0x000011f000007945 */ /* 0x000fe20003800200 */
[----:B---3--:R-:W-:Y:S02]  /*6df0*/  F2FP.F16.E4M3.UNPACK_B R2, R32 ;  /* 0x00000020ff02723e */ /* 0x008fe400020006ff */
[-C--:B------:R-:W-:Y:S02]  /*6e00*/  F2FP.F16.E4M3.UNPACK_B R21, R33.reuse ;  /* 0x00000021ff15723e */ /* 0x080fe400020006ff */
[----:B------:R-:W-:Y:S01]  /*6e10*/  F2FP.F16.E4M3.UNPACK_B R12, R28 ;  /* 0x0000001cff0c723e */ /* 0x000fe200020006ff */
[----:B------:R-:W-:Y:S01]  /*6e20*/  HADD2.F32 R0, -RZ, R2.H0_H0 ;  /* 0x20000002ff007230 */ /* 0x000fe20000004100 */
[----:B------:R-:W-:Y:S01]  /*6e30*/  F2FP.F16.E4M3.UNPACK_B R32, R32.H1 ;  /* 0x00000020ff20723e */ /* 0x000fe200030006ff */
[--C-:B------:R-:W-:Y:S01]  /*6e40*/  HADD2.F32 R73, -RZ, R21.reuse.H0_H0 ;  /* 0x20000015ff497230 */ /* 0x100fe20000004100 */
[----:B------:R-:W-:Y:S01]  /*6e50*/  F2FP.F16.E4M3.UNPACK_B R33, R33.H1 ;  /* 0x00000021ff21723e */ /* 0x000fe200030006ff */
[----:B------:R-:W-:Y:S01]  /*6e60*/  HADD2.F32 R74, -RZ, R21.H1_H1 ;  /* 0x30000015ff4a7230 */ /* 0x000fe20000004100 */
[-C--:B------:R-:W-:Y:S01]  /*6e70*/  F2FP.F16.E4M3.UNPACK_B R20, R34.reuse ;  /* 0x00000022ff14723e */ /* 0x080fe200020006ff */
[--C-:B------:R-:W-:Y:S01]  /*6e80*/  HADD2.F32 R3, -RZ, R32.reuse.H0_H0 ;  /* 0x20000020ff037230 */ /* 0x100fe20000004100 */
[----:B------:R-:W-:Y:S01]  /*6e90*/  F2FP.F16.E4M3.UNPACK_B R15, R34.H1 ;  /* 0x00000022ff0f723e */ /* 0x000fe200030006ff */
[----:B------:R-:W-:Y:S01]  /*6ea0*/  HADD2.F32 R72, -RZ, R32.H1_H1 ;  /* 0x30000020ff487230 */ /* 0x000fe20000004100 */
[-C--:B------:R-:W-:Y:S01]  /*6eb0*/  F2FP.F16.E4M3.UNPACK_B R14, R35.reuse ;  /* 0x00000023ff0e723e */ /* 0x080fe200020006ff */
[--C-:B------:R-:W-:Y:S01]  /*6ec0*/  HADD2.F32 R75, -RZ, R33.reuse.H0_H0 ;  /* 0x20000021ff4b7230 */ /* 0x100fe20000004100 */
[----:B------:R-:W-:Y:S01]  /*6ed0*/  F2FP.F16.E4M3.UNPACK_B R13, R35.H1 ;  /* 0x00000023ff0d723e */ /* 0x000fe200030006ff */
[----:B------:R-:W-:Y:S01]  /*6ee0*/  HADD2.F32 R76, -RZ, R33.H1_H1 ;  /* 0x30000021ff4c7230 */ /* 0x000fe20000004100 */
[----:B------:R-:W-:Y:S01]  /*6ef0*/  F2FP.F16.E4M3.UNPACK_B R28, R28.H1 ;  /* 0x0000001cff1c723e */ /* 0x000fe200030006ff */
[--C-:B------:R-:W-:Y:S01]  /*6f00*/  HADD2.F32 R77, -RZ, R20.reuse.H0_H0 ;  /* 0x20000014ff4d7230 */ /* 0x100fe20000004100 */
[-C--:B------:R-:W-:Y:S01]  /*6f10*/  F2FP.F16.E4M3.UNPACK_B R11, R29.reuse ;  /* 0x0000001dff0b723e */ /* 0x080fe200020006ff */
        /* <DEDUP_REMOVED lines=43> */
[----:B------:R-:W-:Y:S01]  /*71d0*/  IADD3 R143, PT, PT, R143, 0x1a0, RZ ;  /* 0x000001a08f8f7810 */ /* 0x000fe20007ffe0ff */
[----:B------:R-:W-:Y:S01]  /*71e0*/  HADD2.F32 R100, -RZ, R6.H1_H1 ;  /* 0x30000006ff647230 */ /* 0x000fe20000004100 */
[----:B------:R-:W-:Y:S01]  /*71f0*/  IADD3 R68, PT, PT, R68, 0x1, RZ ;  /* 0x0000000144447810 */ /* 0x000fe20007ffe0ff */
[--C-:B------:R-:W-:Y:S01]  /*7200*/  HADD2.F32 R101, -RZ, R5.reuse.H0_H0 ;  /* 0x20000005ff657230 */ /* 0x100fe20000004100 */
[----:B------:R-:W-:Y:S01]  /*7210*/  LOP3.LUT R143, R143, 0xfefffff8, RZ, 0xc0, !PT ;  /* 0xfefffff88f8f7812 */ /* 0x000fe200078ec0ff */
[----:B------:R-:W-:Y:S02]  /*7220*/  HADD2.F32 R102, -RZ, R5.H1_H1 ;  /* 0x30000005ff667230 */ /* 0x000fe40000004100 */
[--C-:B------:R-:W-:Y:S02]  /*7230*/  HADD2.F32 R103, -RZ, R4.reuse.H0_H0 ;  /* 0x20000004ff677230 */ /* 0x100fe40000004100 */
[----:B------:R-:W-:Y:S02]  /*7240*/  HADD2.F32 R104, -RZ, R4.H1_H1 ;  /* 0x30000004ff687230 */ /* 0x000fe40000004100 */
[----:B------:R-:W1:Y:S01]  /*7250*/  LDTM.x64 R4, tmem[UR4] ;  /* 0x00000004000479ee */ /* 0x000e620008340000 */
[----:B------:R-:W-:Y:S01]  /*7260*/  NOP ;  /* 0x0000000000007918 */ /* 0x000fe20000000000 */
[----:B-1----:R1:W-:Y:S01]  /*7270*/  SYNCS.ARRIVE.TRANS64.RED.A1T0 RZ, [R143+URZ], RZ ;  /* 0x000000ff8fff79a7 */ /* 0x0023e200081004ff */
[----:B------:R-:W-:Y:S02]  /*7280*/  HADD2.F32 R2, -RZ, R2.H1_H1 ;  /* 0x30000002ff027230 */ /* 0x000fe40000004100 */
[--C-:B------:R-:W-:Y:S02]  /*7290*/  HADD2.F32 R105, -RZ, R106.reuse.H0_H0 ;  /* 0x2000006aff697230 */ /* 0x100fe40000004100 */
        /* <DEDUP_REMOVED lines=9> */
[C---:B----4-:R-:W-:Y:S01]  /*7330*/  FMUL R4, R70.reuse, R4 ;  /* 0x0000000446047220 */ /* 0x050fe20000400000 */
[C---:B------:R-:W-:Y:S01]  /*7340*/  FMUL R5, R70.reuse, R5 ;  /* 0x0000000546057220 */ /* 0x040fe20000400000 */
[C---:B------:R-:W-:Y:S01]  /*7350*/  FMUL R8, R70.reuse, R8 ;  /* 0x0000000846087220 */ /* 0x040fe20000400000 */
[C---:B------:R-:W-:Y:S01]  /*7360*/  FMUL R9, R70.reuse, R9 ;  /* 0x0000000946097220 */ /* 0x040fe20000400000 */
[C---:B------:R-:W-:Y:S01]  /*7370*/  FFMA R4, R71.reuse, R0, R4 ;  /* 0x0000000047047223 */ /* 0x040fe20000000004 */
[C---:B------:R-:W-:Y:S01]  /*7380*/  FFMA R5, R71.reuse, R2, R5 ;  /* 0x0000000247057223 */ /* 0x040fe20000000005 */
[C---:B------:R-:W-:Y:S01]  /*7390*/  FMUL R12, R70.reuse, R12 ;  /* 0x0000000c460c7220 */ /* 0x040fe20000400000 */
[C---:B------:R-:W-:Y:S01]  /*73a0*/  FMUL R13, R70.reuse, R13 ;  /* 0x0000000d460d7220 */ /* 0x040fe20000400000 */
[C---:B------:R-:W-:Y:S01]  /*73b0*/  FMUL R0, R70.reuse, R16 ;  /* 0x0000001046007220 */ /* 0x040fe20000400000 */
[C---:B------:R-:W-:Y:S01]  /*73c0*/  FMUL R2, R70.reuse, R17 ;  /* 0x0000001146027220 */ /* 0x040fe20000400000 */
[C---:B------:R-:W-:Y:S01]  /*73d0*/  FMUL R17, R70.reuse, R24 ;  /* 0x0000001846117220 */ /* 0x040fe20000400000 */
[--C-:B------:R-:W-:Y:S02]  /*73e0*/  HADD2.F32 R125, -RZ, R126.reuse.H0_H0 ;  /* 0x2000007eff7d7230 */ /* 0x100fe40000004100 */
[C---:B------:R-:W-:Y:S01]  /*73f0*/  FMUL R6, R70.reuse, R6 ;  /* 0x0000000646067220 */ /* 0x040fe20000400000 */
[----:B------:R-:W-:Y:S02]  /*7400*/  HADD2.F32 R126, -RZ, R126.H1_H1 ;  /* 0x3000007eff7e7230 */ /* 0x000fe40000004100 */
[C---:B------:R-:W-:Y:S01]  /*7410*/  FMUL R7, R70.reuse, R7 ;  /* 0x0000000746077220 */ /* 0x040fe20000400000 */
[C---:B------:R-:W-:Y:S01]  /*7420*/  FMUL R10, R70.reuse, R10 ;  /* 0x0000000a460a7220 */ /* 0x040fe20000400000 */
[C---:B------:R-:W-:Y:S01]  /*7430*/  FFMA R6, R71.reuse, R3, R6 ;  /* 0x0000000347067223 */ /* 0x040fe20000000006 */
[C---:B------:R-:W-:Y:S01]  /*7440*/  FMUL R11, R70.reuse, R11 ;  /* 0x0000000b460b7220 */ /* 0x040fe20000400000 */
[C---:B------:R-:W-:Y:S01]  /*7450*/  FFMA R7, R71.reuse, R72, R7 ;  /* 0x0000004847077223 */ /* 0x040fe20000000007 */
[C---:B------:R-:W-:Y:S01]  /*7460*/  FFMA R8, R71.reuse, R73, R8 ;  /* 0x0000004947087223 */ /* 0x040fe20000000008 */
[C---:B------:R-:W-:Y:S01]  /*7470*/  FFMA R9, R71.reuse, R74, R9 ;  /* 0x0000004a47097223 */ /* 0x040fe20000000009 */
[C---:B------:R-:W-:Y:S01]  /*7480*/  FFMA R10, R71.reuse, R75, R10 ;  /* 0x0000004b470a7223 */ /* 0x040fe2000000000a */
[C---:B------:R-:W-:Y:S01]  /*7490*/  FFMA R11, R71.reuse, R76, R11 ;  /* 0x0000004c470b7223 */ /* 0x040fe2000000000b */
[C---:B------:R-:W-:Y:S01]  /*74a0*/  FFMA R12, R71.reuse, R77, R12 ;  /* 0x0000004d470c7223 */ /* 0x040fe2000000000c */
[----:B------:R-:W-:Y:S01]  /*74b0*/  FFMA R13, R71, R78, R13 ;  /* 0x0000004e470d7223 */ /* 0x000fe2000000000d */
[----:B------:R-:W-:Y:S01]  /*74c0*/  F2FP.SATFINITE.E4M3.F32.PACK_AB_MERGE_C R76, R7, R6, RZ ;  /* 0x00000006074c723e */ /* 0x000fe200048070ff */
[--C-:B------:R-:W-:Y:S02]  /*74d0*/  HADD2.F32 R74, -RZ, R129.reuse.H0_H0 ;  /* 0x20000081ff4a7230 */ /* 0x100fe40000004100 */
[C---:B------:R-:W-:Y:S01]  /*74e0*/  FMUL R7, R70.reuse, R20 ;  /* 0x0000001446077220 */ /* 0x040fe20000400000 */
[----:B------:R-:W-:Y:S01]  /*74f0*/  HADD2.F32 R75, -RZ, R129.H1_H1 ;  /* 0x30000081ff4b7230 */ /* 0x000fe20000004100 */
[----:B------:R-:W-:Y:S01]  /*7500*/  F2FP.SATFINITE.E4M3.F32.PACK_AB_MERGE_C R129, R11, R10, RZ ;  /* 0x0000000a0b81723e */ /* 0x000fe200048070ff */
        /* <DEDUP_REMOVED lines=12> */
[----:B------:R-:W-:Y:S01]  /*75d0*/  FFMA R3, R71, R83, R3 ;  /* 0x0000005347037223 */ /* 0x000fe20000000003 */
[C---:B------:R-:W-:Y:S01]  /*75e0*/  FMUL R25, R70.reuse, R32 ;  /* 0x0000002046197220 */ /* 0x040fe20000400000 */
[----:B------:R-:W-:Y:S01]  /*75f0*/  F2FP.SATFINITE.E4M3.F32.PACK_AB_MERGE_C R14, R15, R14, RZ ;  /* 0x0000000e0f0e723e */ /* 0x000fe200048070ff */
[C---:B------:R-:W-:Y:S01]  /*7600*/  FMUL R6, R70.reuse, R19 ;  /* 0x0000001346067220 */ /* 0x040fe20000400000 */
[C---:B------:R-:W-:Y:S01]  /*7610*/  FMUL R11, R70.reuse, R22 ;  /* 0x00000016460b7220 */ /* 0x040fe20000400000 */
[C---:B------:R-:W-:Y:S01]  /*7620*/  FMUL R22, R70.reuse, R29 ;  /* 0x0000001d46167220 */ /* 0x040fe20000400000 */
[C---:B------:R-:W-:Y:S01]  /*7630*/  FMUL R29, R70.reuse, R36 ;  /* 0x00000024461d7220 */ /* 0x040fe20000400000 */
[C---:B------:R-:W-:Y:S01]  /*7640*/  FFMA R6, R71.reuse, R84, R6 ;  /* 0x0000005447067223 */ /* 0x040fe20000000006 */
[C---:B------:R-:W-:Y:S01]  /*7650*/  FFMA R7, R71.reuse, R85, R7 ;  /* 0x0000005547077223 */ /* 0x040fe20000000007 */
[C---:B------:R-:W-:Y:S01]  /*7660*/  FFMA R10, R71.reuse, R86, R10 ;  /* 0x00000056470a7223 */ /* 0x040fe2000000000a */
[C---:B------:R-:W-:Y:S01]  /*7670*/  FFMA R11, R71.reuse, R87, R11 ;  /* 0x00000057470b7223 */ /* 0x040fe2000000000b */
[----:B------:R-:W-:Y:S01]  /*7680*/  FMUL R16, R70, R23 ;  /* 0x0000001746107220 */ /* 0x000fe20000400000 */
[----:B------:R-:W-:Y:S01]  /*7690*/  F2FP.SATFINITE.E4M3.F32.PACK_AB_MERGE_C R3, R6, R3, RZ ;  /* 0x000000030603723e */ /* 0x000fe200048070ff */
        /* <DEDUP_REMOVED lines=10> */
[----:B------:R-:W-:Y:S01]  /*7740*/  FMUL R30, R70, R37 ;  /* 0x00000025461e7220 */ /* 0x000fe20000400000 */
[----:B------:R-:W-:Y:S01]  /*7750*/  F2FP.SATFINITE.E4M3.F32.PACK_AB_MERGE_C R16, R10, R7, R16 ;  /* 0x000000070a10723e */ /* 0x000fe20004807010 */
        /* <DEDUP_REMOVED lines=23> */
[----:B------:R-:W-:Y:S01]  /*78d0*/  FFMA R31, R71, R103, R31 ;  /* 0x00000067471f7223 */ /* 0x000fe2000000001f */
[----:B------:R-:W-:Y:S01]  /*78e0*/  FMUL R45, R70, R52 ;  /* 0x00000034462d7220 */ /* 0x000fe20000400000 */
[----:B------:R-:W-:Y:S01]  /*78f0*/  F2FP.SATFINITE.E4M3.F32.PACK_AB_MERGE_C R19, R28, R27, RZ ;  /* 0x0000001b1c13723e */ /* 0x000fe200048070ff */
[C---:B------:R-:W-:Y:S01]  /*7900*/  FMUL R52, R70.reuse, R59 ;  /* 0x0000003b46347220 */ /* 0x040fe20000400000 */
[C---:B------:R-:W-:Y:S01]  /*7910*/  FMUL R59, R70.reuse, R66 ;  /* 0x00000042463b7220 */ /* 0x040fe20000400000 */
[----:B------:R-:W-:Y:S01]  /*7920*/  F2FP.SATFINITE.E4M3.F32.PACK_AB_MERGE_C R66, R13, R12, R14 ;  /* 0x0000000c0d42723e */ /* 0x000fe2000480700e */
[----:B------:R-:W-:Y:S01]  /*7930*/  FMUL R32, R70, R39 ;  /* 0x0000002746207220 */ /* 0x000fe20000400000 */
[--C-:B------:R-:W-:Y:S01]  /*7940*/  HADD2.F32 R107, -RZ, R108.reuse.H0_H0 ;  /* 0x2000006cff6b7230 */ /* 0x100fe20000004100 */
[----:B------:R-:W-:Y:S01]  /*7950*/  F2FP.SATFINITE.E4M3.F32.PACK_AB_MERGE_C R19, R26, R25, R19 ;  /* 0x000000191a13723e */ /* 0x000fe20004807013 */
[----:B------:R-:W-:Y:S02]  /*7960*/  HADD2.F32 R108, -RZ, R108.H1_H1 ;  /* 0x3000006cff6c7230 */ /* 0x000fe40000004100 */
[C---:B------:R-:W-:Y:S01]  /*7970*/  FFMA R32, R71.reuse, R104, R32 ;  /* 0x0000006847207223 */ /* 0x040fe20000000020 */
[C---:B------:R-:W-:Y:S01]  /*7980*/  FFMA R33, R71.reuse, R105, R33 ;  /* 0x0000006947217223 */ /* 0x040fe20000000021 */
[C---:B------:R-:W-:Y:S01]  /*7990*/  FFMA R34, R71.reuse, R106, R34 ;  /* 0x0000006a47227223 */ /* 0x040fe20000000022 */
[C---:B------:R-:W-:Y:S01]  /*79a0*/  FMUL R35, R70.reuse, R42 ;  /* 0x0000002a46237220 */ /* 0x040fe20000400000 */
[----:B------:R-:W-:Y:S01]  /*79b0*/  FMUL R42, R70, R49 ;  /* 0x00000031462a7220 */ /* 0x000fe20000400000 */
[----:B------:R-:W-:Y:S01]  /*79c0*/  F2FP.SATFINITE.E4M3.F32.PACK_AB_MERGE_C R32, R32, R31, RZ ;  /* 0x0000001f2020723e */ /* 0x000fe200048070ff */
[C---:B------:R-:W-:Y:S01]  /*79d0*/  FMUL R49, R70.reuse, R56 ;  /* 0x0000003846317220 */ /* 0x040fe20000400000 */
[C---:B------:R-:W-:Y:S01]  /*79e0*/  FMUL R36, R70.reuse, R43 ;  /* 0x0000002b46247220 */ /* 0x040fe20000400000 */
[--C-:B------:R-:W-:Y:S02]  /*79f0*/  HADD2.F32 R111, -RZ, R112.reuse.H0_H0 ;  /* 0x20000070ff6f7230 */ /* 0x100fe40000004100 */
[C---:B------:R-:W-:Y:S01]  /*7a00*/  FFMA R35, R71.reuse, R107, R35 ;  /* 0x0000006b47237223 */ /* 0x040fe20000000023 */
[----:B------:R-:W-:Y:S02]  /*7a10*/  HADD2.F32 R112, -RZ, R112.H1_H1 ;  /* 0x30000070ff707230 */ /* 0x000fe40000004100 */
[C---:B------:R-:W-:Y:S01]  /*7a20*/  FMUL R39, R70.reuse, R46 ;  /* 0x0000002e46277220 */ /* 0x040fe20000400000 */
[C---:B------:R-:W-:Y:S01]  /*7a30*/  FFMA R36, R71.reuse, R108, R36 ;  /* 0x0000006c47247223 */ /* 0x040fe20000000024 */
[C---:B------:R-:W-:Y:S01]  /*7a40*/  FMUL R40, R70.reuse, R47 ;  /* 0x0000002f46287220 */ /* 0x040fe20000400000 */
[C---:B------:R-:W-:Y:S01]  /*7a50*/  FFMA R37, R71.reuse, R109, R37 ;  /* 0x0000006d47257223 */ /* 0x040fe20000000025 */
[C---:B------:R-:W-:Y:S01]  /*7a60*/  FFMA R38, R71.reuse, R110, R38 ;  /* 0x0000006e47267223 */ /* 0x040fe20000000026 */
        /* <DEDUP_REMOVED lines=8> */
[C---:B------:R-:W-:Y:S01]  /*7af0*/  FMUL R46, R70.reuse, R53 ;  /* 0x00000035462e7220 */ /* 0x040fe20000400000 */
[--C-:B------:R-:W-:Y:S02]  /*7b00*/  HADD2.F32 R119, -RZ, R120.reuse.H0_H0 ;  /* 0x20000078ff777230 */ /* 0x100fe40000004100 */
[C---:B------:R-:W-:Y:S01]  /*7b10*/  FMUL R50, R70.reuse, R57 ;  /* 0x0000003946327220 */ /* 0x040fe20000400000 */
[C---:B------:R-:W-:Y:S01]  /*7b20*/  FMUL R51, R70.reuse, R58 ;  /* 0x0000003a46337220 */ /* 0x040fe20000400000 */
[C---:B------:R-:W-:Y:S01]  /*7b30*/  FMUL R53, R70.reuse, R60 ;  /* 0x0000003c46357220 */ /* 0x040fe20000400000 */
[C---:B------:R-:W-:Y:S01]  /*7b40*/  FFMA R43, R71.reuse, R115, R43 ;  /* 0x00000073472b7223 */ /* 0x040fe2000000002b */
[----:B------:R-:W-:Y:S02]  /*7b50*/  HADD2.F32 R120, -RZ, R120.H1_H1 ;  /* 0x30000078ff787230 */ /* 0x000fe40000004100 */
[C---:B------:R-:W-:Y:S01]  /*7b60*/  FMUL R47, R70.reuse, R54 ;  /* 0x00000036462f7220 */ /* 0x040fe20000400000 */
[C---:B------:R-:W-:Y:S01]  /*7b70*/  FMUL R57, R70.reuse, R64 ;  /* 0x0000004046397220 */ /* 0x040fe20000400000 */
[C---:B------:R-:W-:Y:S01]  /*7b80*/  FMUL R58, R70.reuse, R65 ;  /* 0x00000041463a7220 */ /* 0x040fe20000400000 */
[C---:B------:R-:W-:Y:S01]  /*7b90*/  FMUL R60, R70.reuse, R67 ;  /* 0x00000043463c7220 */ /* 0x040fe20000400000 */
[----:B------:R-:W-:Y:S01]  /*7ba0*/  FFMA R44, R71, R116, R44 ;  /* 0x00000074472c7223 */ /* 0x000fe2000000002c */
[----:B------:R-:W-:Y:S01]  /*7bb0*/  FMUL R48, R70, R55 ;  /* 0x0000003746307220 */ /* 0x000fe20000400000 */
[----:B------:R-:W-:Y:S01]  /*7bc0*/  F2FP.SATFINITE.E4M3.F32.PACK_AB_MERGE_C R64, R5, R4, R76 ;  /* 0x000000040540723e */ /* 0x000fe2000480704c */
[----:B------:R-:W-:Y:S01]  /*7bd0*/  FFMA R45, R71, R117, R45 ;  /* 0x00000075472d7223 */ /* 0x000fe2000000002d */
[----:B------:R-:W-:Y:S01]  /*7be0*/  F2FP.SATFINITE.E4M3.F32.PACK_AB_MERGE_C R65, R9, R8, R129 ;  /* 0x000000080941723e */ /* 0x000fe20004807081 */
[C---:B------:R-:W-:Y:S01]  /*7bf0*/  FFMA R46, R71.reuse, R118, R46 ;  /* 0x00000076472e7223 */ /* 0x040fe2000000002e */
[----:B------:R-:W-:Y:S01]  /*7c00*/  F2FP.SATFINITE.E4M3.F32.PACK_AB_MERGE_C R67, R2, R0, R3 ;  /* 0x000000000243723e */ /* 0x000fe20004807003 */
[--C-:B------:R-:W-:Y:S02]  /*7c10*/  HADD2.F32 R123, -RZ, R124.reuse.H0_H0 ;  /* 0x2000007cff7b7230 */ /* 0x100fe40000004100 */
[C---:B------:R-:W-:Y:S01]  /*7c20*/  FFMA R47, R71.reuse, R119, R47 ;  /* 0x00000077472f7223 */ /* 0x040fe2000000002f */
[----:B------:R-:W-:Y:S02]  /*7c30*/  HADD2.F32 R124, -RZ, R124.H1_H1 ;  /* 0x3000007cff7c7230 */ /* 0x000fe40000004100 */
[C---:B------:R-:W-:Y:S01]  /*7c40*/  FFMA R48, R71.reuse, R120, R48 ;  /* 0x0000007847307223 */ /* 0x040fe20000000030 */
[----:B------:R1:W-:Y:S01]  /*7c50*/  STS.128 [R140+UR44+0x2400], R64 ;  /* 0x002400408c007988 */ /* 0x0003e20008000c2c */
[C---:B------:R-:W-:Y:S01]  /*7c60*/  FFMA R49, R71.reuse, R121, R49 ;  /* 0x0000007947317223 */ /* 0x040fe20000000031 */
[C---:B------:R-:W-:Y:S01]  /*7c70*/  FFMA R50, R71.reuse, R122, R50 ;  /* 0x0000007a47327223 */ /* 0x040fe20000000032 */
[C---:B------:R-:W-:Y:S01]  /*7c80*/  FMUL R54, R70.reuse, R61 ;  /* 0x0000003d46367220 */ /* 0x040fe20000400000 */
[--C-:B------:R-:W-:Y:S02]  /*7c90*/  HADD2.F32 R127, -RZ, R128.reuse.H0_H0 ;  /* 0x20000080ff7f7230 */ /* 0x100fe40000004100 */
[C---:B------:R-:W-:Y:S01]  /*7ca0*/  FFMA R51, R71.reuse, R123, R51 ;  /* 0x0000007b47337223 */ /* 0x040fe20000000033 */
[----:B------:R-:W-:Y:S02]  /*7cb0*/  HADD2.F32 R128, -RZ, R128.H1_H1 ;  /* 0x30000080ff807230 */ /* 0x000fe40000004100 */
[----:B------:R-:W-:Y:S01]  /*7cc0*/  FMUL R55, R70, R62 ;  /* 0x0000003e46377220 */ /* 0x000fe20000400000 */
[----:B------:R1:W-:Y:S01]  /*7cd0*/  STS.128 [R150+0x2010], R16 ;  /* 0x0020101096007388 */ /* 0x0003e20000000c00 */
[----:B------:R-:W-:Y:S01]  /*7ce0*/  F2FP.SATFINITE.E4M3.F32.PACK_AB_MERGE_C R35, R36, R35, RZ ;  /* 0x000000232423723e */ /* 0x000fe200048070ff */
[C---:B------:R-:W-:Y:S01]  /*7cf0*/  FFMA R52, R71.reuse, R124, R52 ;  /* 0x0000007c47347223 */ /* 0x040fe20000000034 */
[----:B------:R-:W-:Y:S01]  /*7d00*/  FMUL R56, R70, R63 ;  /* 0x0000003f46387220 */ /* 0x000fe20000400000 */
[C---:B------:R-:W-:Y:S01]  /*7d10*/  FFMA R53, R71.reuse, R125, R53 ;  /* 0x0000007d47357223 */ /* 0x040fe20000000035 */
[C---:B------:R-:W-:Y:S01]  /*7d20*/  FFMA R54, R71.reuse, R126, R54 ;  /* 0x0000007e47367223 */ /* 0x040fe20000000036 */
[C---:B------:R-:W-:Y:S01]  /*7d30*/  FFMA R55, R71.reuse, R127, R55 ;  /* 0x0000007f47377223 */ /* 0x040fe20000000037 */
[C---:B------:R-:W-:Y:S01]  /*7d40*/  FFMA R56, R71.reuse, R128, R56 ;  /* 0x0000008047387223 */ /* 0x040fe20000000038 */
[----:B------:R-:W-:Y:S01]  /*7d50*/  F2FP.SATFINITE.E4M3.F32.PACK_AB_MERGE_C R39, R40, R39, RZ ;  /* 0x000000272827723e */ /* 0x000fe200048070ff */
[C---:B------:R-:W-:Y:S01]  /*7d60*/  FFMA R57, R71.reuse, R72, R57 ;  /* 0x0000004847397223 */ /* 0x040fe20000000039 */
[----:B------:R-:W-:Y:S01]  /*7d70*/  F2FP.SATFINITE.E4M3.F32.PACK_AB_MERGE_C R43, R44, R43, RZ ;  /* 0x0000002b2c2b723e */ /* 0x000fe200048070ff */
[C---:B------:R-:W-:Y:S01]  /*7d80*/  FFMA R58, R71.reuse, R73, R58 ;  /* 0x00000049473a7223 */ /* 0x040fe2000000003a */
[C---:B------:R-:W-:Y:S01]  /*7d90*/  FFMA R59, R71.reuse, R74, R59 ;  /* 0x0000004a473b7223 */ /* 0x040fe2000000003b */
[----:B------:R-:W-:Y:S01]  /*7da0*/  F2FP.SATFINITE.E4M3.F32.PACK_AB_MERGE_C R33, R34, R33, R35 ;  /* 0x000000212221723e */ /* 0x000fe20004807023 */
[----:B------:R-:W-:Y:S01]  /*7db0*/  FFMA R60, R71, R75, R60 ;  /* 0x0000004b473c7223 */ /* 0x000fe2000000003c */
[----:B------:R-:W-:Y:S02]  /*7dc0*/  F2FP.SATFINITE.E4M3.F32.PACK_AB_MERGE_C R32, R30, R29, R32 ;  /* 0x0000001d1e20723e */ /* 0x000fe40004807020 */
[----:B------:R-:W-:Y:S02]  /*7dd0*/  F2FP.SATFINITE.E4M3.F32.PACK_AB_MERGE_C R34, R38, R37, R39 ;  /* 0x000000252622723e */ /* 0x000fe40004807027 */
[----:B------:R-:W-:Y:S02]  /*7de0*/  F2FP.SATFINITE.E4M3.F32.PACK_AB_MERGE_C R35, R42, R41, R43 ;  /* 0x000000292a23723e */ /* 0x000fe4000480702b */
[----:B------:R-:W-:Y:S02]  /*7df0*/  F2FP.SATFINITE.E4M3.F32.PACK_AB_MERGE_C R51, R52, R51, RZ ;  /* 0x000000333433723e */ /* 0x000fe400048070ff */
[----:B------:R-:W-:Y:S01]  /*7e00*/  F2FP.SATFINITE.E4M3.F32.PACK_AB_MERGE_C R48, R48, R47, RZ ;  /* 0x0000002f3030723e */ /* 0x000fe200048070ff */
[----:B------:R1:W-:Y:S01]  /*7e10*/  STS.128 [R149+0x2020], R32 ;  /* 0x0020202095007388 */ /* 0x0003e20000000c00 */
[----:B------:R-:W-:Y:S02]  /*7e20*/  F2FP.SATFINITE.E4M3.F32.PACK_AB_MERGE_C R55, R56, R55, RZ ;  /* 0x000000373837723e */ /* 0x000fe400048070ff */
[----:B------:R-:W-:Y:S02]  /*7e30*/  F2FP.SATFINITE.E4M3.F32.PACK_AB_MERGE_C R59, R60, R59, RZ ;  /* 0x0000003b3c3b723e */ /* 0x000fe400048070ff */
[----:B------:R-:W-:Y:S02]  /*7e40*/  F2FP.SATFINITE.E4M3.F32.PACK_AB_MERGE_C R49, R50, R49, R51 ;  /* 0x000000313231723e */ /* 0x000fe40004807033 */
[----:B------:R-:W-:Y:S02]  /*7e50*/  F2FP.SATFINITE.E4M3.F32.PACK_AB_MERGE_C R48, R46, R45, R48 ;  /* 0x0000002d2e30723e */ /* 0x000fe40004807030 */
[----:B------:R-:W-:Y:S02]  /*7e60*/  F2FP.SATFINITE.E4M3.F32.PACK_AB_MERGE_C R50, R54, R53, R55 ;  /* 0x000000353632723e */ /* 0x000fe40004807037 */
[----:B------:R-:W-:Y:S05]  /*7e70*/  F2FP.SATFINITE.E4M3.F32.PACK_AB_MERGE_C R51, R58, R57, R59 ;  /* 0x000000393a33723e */ /* 0x000fea000480703b */
[----:B------:R1:W-:Y:S01]  /*7e80*/  STS.128 [R148+0x2030], R48 ;  /* 0x0020303094007388 */ /* 0x0003e20000000c00 */
[----:B------:R-:W-:Y:S01]  /*7e90*/  @!PT LDS RZ, [RZ] ;  /* 0x00000000fffff984 */ /* 0x000fe20000000800 */
[----:B------:R-:W-:Y:S01]  /*7ea0*/  @!PT LDS RZ, [RZ] ;  /* 0x00000000fffff984 */ /* 0x000fe20000000800 */
[----:B------:R-:W-:Y:S01]  /*7eb0*/  @!PT LDS RZ, [RZ] ;  /* 0x00000000fffff984 */ /* 0x000fe20000000800 */
[----:B------:R-:W-:Y:S01]  /*7ec0*/  @!PT LDS RZ, [RZ] ;  /* 0x00000000fffff984 */ /* 0x000fe20000000800 */
[----:B------:R3:W-:Y:S07]  /*7ed0*/  MEMBAR.ALL.CTA ;  /* 0x0000000000007992 */ /* 0x0007ee0000008000 */
[----:B---3--:R-:W3:Y:S02]  /*7ee0*/  FENCE.VIEW.ASYNC.S ;  /* 0x00000000000073c6 */ /* 0x008ee40000000000 */
[----:B---3--:R-:W-:Y:S06]  /*7ef0*/  BAR.SYNC.DEFER_BLOCKING 0x1, 0x80 ;  /* 0x0042000000007b1d */ /* 0x008fec0000010000 */
[----:B------:R-:W-:Y:S05]  /*7f00*/  @P0 BRA `(.L_x_128) ;  /* 0x0000000000300947 */ /* 0x000fea0003800000 */
[----:B------:R-:W-:Y:S02]  /*7f10*/  UIADD3 UR4, UPT, UPT, UR44, 0x2400, URZ ;  /* 0x000024002c047890 */ /* 0x000fe4000fffe0ff */
[----:B------:R-:W-:Y:S02]  /*7f20*/  USHF.L.U32 UR9, UR45, 0x6, URZ ;  /* 0x000000062d097899 */ /* 0x000fe400080006ff */
[----:B------:R-:W-:Y:S02]  /*7f30*/  USHF.L.U32 UR10, UR46, 0x7, URZ ;  /* 0x000000072e0a7899 */ /* 0x000fe400080006ff */
[----:B------:R-:W-:Y:S01]  /*7f40*/  MOV R151, UR4 ;  /* 0x0000000400977c02 */ /* 0x000fe20008000f00 */
[----:B------:R-:W-:Y:S01]  /*7f50*/  UIADD3 UR4, UP0, UPT, UR62, 0x680, URZ ;  /* 0x000006803e047890 */ /* 0x000fe2000ff1e0ff */
[----:B------:R-:W-:Y:S02]  /*7f60*/  UMOV UR11, UR36 ;  /* 0x00000024000b7c82 */ /* 0x000fe40008000000 */
[----:B------:R-:W-:Y:S01]  /*7f70*/  R2UR UR8, R151 ;  /* 0x00000000970872ca */ /* 0x000fe200000e0000 */
[----:B------:R-:W-:Y:S11]  /*7f80*/  UIADD3.X UR5, UPT, UPT, URZ, UR63, URZ, UP0, !UPT ;  /* 0x0000003fff057290 */ /* 0x000ff600087fe4ff */
[----:B------:R-:W-:Y:S01]  /*7f90*/  @!UPT UIADD3 URZ, UPT, UPT, URZ, URZ, URZ ;  /* 0x000000fffffff290 */ /* 0x000fe2000fffe0ff */
[----:B------:R3:W-:Y:S01]  /*7fa0*/  UTMASTG.3D [UR8], [UR4] ;  /* 0x00000008040073b5 */ /* 0x0007e20008010000 */
[----:B------:R0:W-:Y:S01]  /*7fb0*/  UTMACMDFLUSH ;  /* 0x00000000000079b7 */ /* 0x0001e20000000000 */
[----:B---3--:R-:W-:Y:S04]  /*7fc0*/  DEPBAR.LE SB0, 0x0 ;  /* 0x000080000000791a */ /* 0x008fe80000000000 */
.L_x_128:
[----:B------:R-:W-:Y:S05]  /*7fd0*/  BSYNC.RECONVERGENT B0 ;  /* 0x0000000000007941 */ /* 0x000fea0003800200 */
.L_x_127:
[----:B------:R-:W-:Y:S01]  /*7fe0*/  BAR.SYNC.DEFER_BLOCKING 0x1, 0x80 ;  /* 0x0042000000007b1d */ /* 0x000fe20000010000 */
[----:B------:R-:W-:Y:S01]  /*7ff0*/  ISETP.NE.AND P0, PT, R144, 0x2, PT ;  /* 0x000000029000780c */ /* 0x000fe20003f05270 */
[----:B------:R-:W-:Y:S01]  /*8000*/  UISETP.NE.AND UP0, UPT, UR47, URZ, UPT ;  /* 0x000000ff2f00728c */ /* 0x000fe2000bf05270 */
[----:B------:R-:W-:Y:S01]  /*8010*/  ISETP.NE.AND P1, PT, R68, 0x4, PT ;  /* 0x000000044400780c */ /* 0x000fe20003f25270 */
[----:B------:R-:W-:Y:S01]  /*8020*/  UIADD3 UR45, UPT, UPT, UR37, UR55, URZ ;  /* 0x00000037252d7290 */ /* 0x000fe2000fffe0ff */
[----:B------:R-:W-:Y:S01]  /*8030*/  SEL R2, RZ, 0x1, P0 ;  /* 0x00000001ff027807 */ /* 0x000fe20000000000 */
[----:B------:R-:W-:Y:S01]  /*8040*/  UIADD3 UR46, UPT, UPT, UR38, UR58, URZ ;  /* 0x0000003a262e7290 */ /* 0x000fe2000fffe0ff */
[----:B------:R-:W-:Y:S02]  /*8050*/  SEL R0, RZ, 0x1, P1 ;  /* 0x00000001ff007807 */ /* 0x000fe40000800000 */
[----:B------:R-:W-:Y:S02]  /*8060*/  LOP3.LUT R146, R146, R2, RZ, 0x3c, !PT ;  /* 0x0000000292927212 */ /* 0x000fe400078e3cff */
[----:B------:R-:W-:Y:S02]  /*8070*/  LOP3.LUT R147, R147, R0, RZ, 0x3c, !PT ;  /* 0x0000000093937212 */ /* 0x000fe400078e3cff */
[----:B------:R-:W-:Y:S02]  /*8080*/  SEL R144, R144, RZ, P0 ;  /* 0x000000ff90907207 */ /* 0x000fe40000000000 */
[----:B------:R-:W-:Y:S01]  /*8090*/  SEL R68, R68, RZ, P1 ;  /* 0x000000ff44447207 */ /* 0x000fe20000800000 */
[----:B------:R-:W-:Y:S01]  /*80a0*/  UMOV UR36, UR54 ;  /* 0x0000003600247c82 */ /* 0x000fe20008000000 */
[----:B------:R-:W-:Y:S05]  /*80b0*/  BRA.U UP0, `(.L_x_129) ;  /* 0xffffffdd001c7547 */ /* 0x000fea000b83ffff */
[----:B------:R-:W-:Y:S05]  /*80c0*/  EXIT ;  /* 0x000000000000794d */ /* 0x000fea0003800000 */
.L_x_25:
[----:B-1----:R1:W2:Y:S02]  /*80d0*/  SYNCS.PHASECHK.TRANS64.TRYWAIT P0, [R0+URZ+0x1d0], R2 ;  /* 0x0001d002000075a7 */ /* 0x0022a400080011ff */
[----:B--2---:R-:W-:Y:S05]  /*80e0*/  @!P0 NANOSLEEP.SYNCS 0x989680 ;  /* 0x009896800000895d */ /* 0x004fea0003900000 */
[----:B------:R-:W2:Y:S02]  /*80f0*/  @!P0 SYNCS.PHASECHK.TRANS64 P0, [R0+URZ+0x1d0], R2 ;  /* 0x0001d002000085a7 */ /* 0x000ea400080010ff */
[----:B--2---:R-:W-:Y:S05]  /*8100*/  @!P0 BRA `(.L_x_25) ;  /* 0xfffffffc00f08947 */ /* 0x004fea000383ffff */
[----:B------:R-:W-:Y:S05]  /*8110*/  BRA `(.L_x_130) ;  /* 0xffffff9800d47947 */ /* 0x000fea000383ffff */
.L_x_28:
[----:B-1----:R-:W-:-:S07]  /*8120*/  MOV R0, UR33 ;  /* 0x0000002100007c02 */ /* 0x002fce0008000f00 */
.L_x_131:
[----:B-1----:R1:W2:Y:S02]  /*8130*/  SYNCS.PHASECHK.TRANS64.TRYWAIT P0, [R0+URZ+0xa0], R3 ;  /* 0x0000a003000075a7 */ /* 0x0022a400080011ff */
[----:B--2---:R-:W-:Y:S05]  /*8140*/  @!P0 NANOSLEEP.SYNCS 0x989680 ;  /* 0x009896800000895d */ /* 0x004fea0003900000 */
[----:B------:R-:W2:Y:S02]  /*8150*/  @!P0 SYNCS.PHASECHK.TRANS64 P0, [R0+URZ+0xa0], R3 ;  /* 0x0000a003000085a7 */ /* 0x000ea400080010ff */
[----:B--2---:R-:W-:Y:S05]  /*8160*/  @!P0 BRA `(.L_x_131) ;  /* 0xfffffffc00f08947 */ /* 0x004fea000383ffff */
[----:B------:R-:W-:Y:S05]  /*8170*/  BRA `(.L_x_27) ;  /* 0xffffff9c00247947 */ /* 0x000fea000383ffff */
.L_x_35:
[----:B-1----:R-:W-:-:S07]  /*8180*/  MOV R0, UR17 ;  /* 0x0000001100007c02 */ /* 0x002fce0008000f00 */
.L_x_132:
[----:B-1----:R1:W2:Y:S02]  /*8190*/  SYNCS.PHASECHK.TRANS64.TRYWAIT P0, [R0+URZ+0xa0], R3 ;  /* 0x0000a003000075a7 */ /* 0x0022a400080011ff */
[----:B--2---:R-:W-:Y:S05]  /*81a0*/  @!P0 NANOSLEEP.SYNCS 0x989680 ;  /* 0x009896800000895d */ /* 0x004fea0003900000 */
[----:B------:R-:W2:Y:S02]  /*81b0*/  @!P0 SYNCS.PHASECHK.TRANS64 P0, [R0+URZ+0xa0], R3 ;  /* 0x0000a003000085a7 */ /* 0x000ea400080010ff */
[----:B--2---:R-:W-:Y:S05]  /*81c0*/  @!P0 BRA `(.L_x_132) ;  /* 0xfffffffc00f08947 */ /* 0x004fea000383ffff */
[----:B------:R-:W-:Y:S05]  /*81d0*/  BRA `(.L_x_34) ;  /* 0xffffff9c00e47947 */ /* 0x000fea000383ffff */
.L_x_40:
[----:B-1----:R1:W2:Y:S02]  /*81e0*/  SYNCS.PHASECHK.TRANS64.TRYWAIT P0, [R3+URZ+0x160], R0 ;  /* 0x00016000030075a7 */ /* 0x0022a400080011ff */
[----:B--2---:R-:W-:Y:S05]  /*81f0*/  @!P0 NANOSLEEP.SYNCS 0x989680 ;  /* 0x009896800000895d */ /* 0x004fea0003900000 */
[----:B------:R-:W2:Y:S02]  /*8200*/  @!P0 SYNCS.PHASECHK.TRANS64 P0, [R3+URZ+0x160], R0 ;  /* 0x00016000030085a7 */ /* 0x000ea400080010ff */
[----:B--2---:R-:W-:Y:S05]  /*8210*/  @!P0 BRA `(.L_x_40) ;  /* 0xfffffffc00f08947 */ /* 0x004fea000383ffff */
[----:B------:R-:W-:Y:S05]  /*8220*/  BRA `(.L_x_133) ;  /* 0xffffffa000887947 */ /* 0x000fea000383ffff */
.L_x_44:
[----:B------:R-:W-:-:S07]  /*8230*/  MOV R0, UR4 ;  /* 0x0000000400007c02 */ /* 0x000fce0008000f00 */
.L_x_134:
[----:B-1----:R1:W2:Y:S02]  /*8240*/  SYNCS.PHASECHK.TRANS64.TRYWAIT P0, [R0+URZ], R2 ;  /* 0x00000002000075a7 */ /* 0x0022a400080011ff */
[----:B--2---:R-:W-:Y:S05]  /*8250*/  @!P0 NANOSLEEP.SYNCS 0x989680 ;  /* 0x009896800000895d */ /* 0x004fea0003900000 */
[----:B------:R-:W2:Y:S02]  /*8260*/  @!P0 SYNCS.PHASECHK.TRANS64 P0, [R0+URZ], R2 ;  /* 0x00000002000085a7 */ /* 0x000ea400080010ff */
[----:B--2---:R-:W-:Y:S05]  /*8270*/  @!P0 BRA `(.L_x_134) ;  /* 0xfffffffc00f08947 */ /* 0x004fea000383ffff */
[----:B------:R-:W-:Y:S05]  /*8280*/  BRA `(.L_x_135) ;  /* 0xffffffa8002c7947 */ /* 0x000fea000383ffff */
.L_x_45:
[----:B------:R-:W-:-:S07]  /*8290*/  MOV R0, UR5 ;  /* 0x0000000500007c02 */ /* 0x000fce0008000f00 */
.L_x_136:
[----:B-1----:R1:W2:Y:S02]  /*82a0*/  SYNCS.PHASECHK.TRANS64.TRYWAIT P0, [R0+URZ], R3 ;  /* 0x00000003000075a7 */ /* 0x0022a400080011ff */
[----:B--2---:R-:W-:Y:S05]  /*82b0*/  @!P0 NANOSLEEP.SYNCS 0x989680 ;  /* 0x009896800000895d */ /* 0x004fea0003900000 */
[----:B------:R-:W2:Y:S02]  /*82c0*/  @!P0 SYNCS.PHASECHK.TRANS64 P0, [R0+URZ], R3 ;  /* 0x00000003000085a7 */ /* 0x000ea400080010ff */
[----:B--2---:R-:W-:Y:S05]  /*82d0*/  @!P0 BRA `(.L_x_136) ;  /* 0xfffffffc00f08947 */ /* 0x004fea000383ffff */
[----:B------:R-:W-:Y:S05]  /*82e0*/  BRA `(.L_x_137) ;  /* 0xffffffa800387947 */ /* 0x000fea000383ffff */
.L_x_46:
[----:B------:R-:W-:-:S07]  /*82f0*/  MOV R0, UR5 ;  /* 0x0000000500007c02 */ /* 0x000fce0008000f00 */
.L_x_138:
[----:B-1----:R1:W2:Y:S02]  /*8300*/  SYNCS.PHASECHK.TRANS64.TRYWAIT P0, [R0+URZ], R3 ;  /* 0x00000003000075a7 */ /* 0x0022a400080011ff */
[----:B--2---:R-:W-:Y:S05]  /*8310*/  @!P0 NANOSLEEP.SYNCS 0x989680 ;  /* 0x009896800000895d */ /* 0x004fea0003900000 */
[----:B------:R-:W2:Y:S02]  /*8320*/  @!P0 SYNCS.PHASECHK.TRANS64 P0, [R0+URZ], R3 ;  /* 0x00000003000085a7 */ /* 0x000ea400080010ff */
[----:B--2---:R-:W-:Y:S05]  /*8330*/  @!P0 BRA `(.L_x_138) ;  /* 0xfffffffc00f08947 */ /* 0x004fea000383ffff */
[----:B------:R-:W-:Y:S05]  /*8340*/  BRA `(.L_x_139) ;  /* 0xffffffa800447947 */ /* 0x000fea000383ffff */
.L_x_47:
[----:B------:R-:W-:-:S07]  /*8350*/  MOV R0, UR5 ;  /* 0x0000000500007c02 */ /* 0x000fce0008000f00 */
.L_x_140:
[----:B-1----:R1:W2:Y:S02]  /*8360*/  SYNCS.PHASECHK.TRANS64.TRYWAIT P0, [R0+URZ], R3 ;  /* 0x00000003000075a7 */ /* 0x0022a400080011ff */
[----:B--2---:R-:W-:Y:S05]  /*8370*/  @!P0 NANOSLEEP.SYNCS 0x989680 ;  /* 0x009896800000895d */ /* 0x004fea0003900000 */
[----:B------:R-:W2:Y:S02]  /*8380*/  @!P0 SYNCS.PHASECHK.TRANS64 P0, [R0+URZ], R3 ;  /* 0x00000003000085a7 */ /* 0x000ea400080010ff */
[----:B--2---:R-:W-:Y:S05]  /*8390*/  @!P0 BRA `(.L_x_140) ;  /* 0xfffffffc00f08947 */ /* 0x004fea000383ffff */
[----:B------:R-:W-:Y:S05]  /*83a0*/  BRA `(.L_x_141) ;  /* 0xffffffa800507947 */ /* 0x000fea000383ffff */
.L_x_48:
[----:B------:R-:W-:-:S07]  /*83b0*/  MOV R0, UR5 ;  /* 0x0000000500007c02 */ /* 0x000fce0008000f00 */
.L_x_142:
[----:B-1----:R1:W2:Y:S02]  /*83c0*/  SYNCS.PHASECHK.TRANS64.TRYWAIT P0, [R0+URZ], R3 ;  /* 0x00000003000075a7 */ /* 0x0022a400080011ff */
[----:B--2---:R-:W-:Y:S05]  /*83d0*/  @!P0 NANOSLEEP.SYNCS 0x989680 ;  /* 0x009896800000895d */ /* 0x004fea0003900000 */
[----:B------:R-:W2:Y:S02]  /*83e0*/  @!P0 SYNCS.PHASECHK.TRANS64 P0, [R0+URZ], R3 ;  /* 0x00000003000085a7 */ /* 0x000ea400080010ff */
[----:B--2---:R-:W-:Y:S05]  /*83f0*/  @!P0 BRA `(.L_x_142) ;  /* 0xfffffffc00f08947 */ /* 0x004fea000383ffff */
[----:B------:R-:W-:Y:S05]  /*8400*/  BRA `(.L_x_143) ;  /* 0xffffffa8005c7947 */ /* 0x000fea000383ffff */
.L_x_49:
[----:B------:R-:W-:-:S07]  /*8410*/  MOV R0, UR5 ;  /* 0x0000000500007c02 */ /* 0x000fce0008000f00 */
.L_x_144:
[----:B-1----:R1:W2:Y:S02]  /*8420*/  SYNCS.PHASECHK.TRANS64.TRYWAIT P0, [R0+URZ], R3 ;  /* 0x00000003000075a7 */ /* 0x0022a400080011ff */
[----:B--2---:R-:W-:Y:S05]  /*8430*/  @!P0 NANOSLEEP.SYNCS 0x989680 ;  /* 0x009896800000895d */ /* 0x004fea0003900000 */
[----:B------:R-:W2:Y:S02]  /*8440*/  @!P0 SYNCS.PHASECHK.TRANS64 P0, [R0+URZ], R3 ;  /* 0x00000003000085a7 */ /* 0x000ea400080010ff */
[----:B--2---:R-:W-:Y:S05]  /*8450*/  @!P0 BRA `(.L_x_144) ;  /* 0xfffffffc00f08947 */ /* 0x004fea000383ffff */
[----:B------:R-:W-:Y:S05]  /*8460*/  BRA `(.L_x_145) ;  /* 0xffffffa800687947 */ /* 0x000fea000383ffff */
.L_x_50:
[----:B------:R-:W-:-:S07]  /*8470*/  MOV R0, UR5 ;  /* 0x0000000500007c02 */ /* 0x000fce0008000f00 */
.L_x_146:
[----:B-1----:R1:W2:Y:S02]  /*8480*/  SYNCS.PHASECHK.TRANS64.TRYWAIT P0, [R0+URZ], R3 ;  /* 0x00000003000075a7 */ /* 0x0022a400080011ff */
[----:B--2---:R-:W-:Y:S05]  /*8490*/  @!P0 NANOSLEEP.SYNCS 0x989680 ;  /* 0x009896800000895d */ /* 0x004fea0003900000 */
[----:B------:R-:W2:Y:S02]  /*84a0*/  @!P0 SYNCS.PHASECHK.TRANS64 P0, [R0+URZ], R3 ;  /* 0x00000003000085a7 */ /* 0x000ea400080010ff */
[----:B--2---:R-:W-:Y:S05]  /*84b0*/  @!P0 BRA `(.L_x_146) ;  /* 0xfffffffc00f08947 */ /* 0x004fea000383ffff */
[----:B------:R-:W-:Y:S05]  /*84c0*/  BRA `(.L_x_147) ;  /* 0xffffffa800747947 */ /* 0x000fea000383ffff */
.L_x_51:
[----:B------:R-:W-:-:S07]  /*84d0*/  MOV R0, UR5 ;  /* 0x0000000500007c02 */ /* 0x000fce0008000f00 */
.L_x_148:
[----:B-1----:R1:W2:Y:S02]  /*84e0*/  SYNCS.PHASECHK.TRANS64.TRYWAIT P0, [R0+URZ], R3 ;  /* 0x00000003000075a7 */ /* 0x0022a400080011ff */
[----:B--2---:R-:W-:Y:S05]  /*84f0*/  @!P0 NANOSLEEP.SYNCS 0x989680 ;  /* 0x009896800000895d */ /* 0x004fea0003900000 */
[----:B------:R-:W2:Y:S02]  /*8500*/  @!P0 SYNCS.PHASECHK.TRANS64 P0, [R0+URZ], R3 ;  /* 0x00000003000085a7 */ /* 0x000ea400080010ff */
[----:B--2---:R-:W-:Y:S05]  /*8510*/  @!P0 BRA `(.L_x_148) ;  /* 0xfffffffc00f08947 */ /* 0x004fea000383ffff */
[----:B------:R-:W-:Y:S05]  /*8520*/  BRA `(.L_x_149) ;  /* 0xffffffa800807947 */ /* 0x000fea000383ffff */
.L_x_52:
[----:B------:R-:W-:-:S07]  /*8530*/  MOV R0, UR5 ;  /* 0x0000000500007c02 */ /* 0x000fce0008000f00 */
.L_x_150:
[----:B-1----:R1:W2:Y:S02]  /*8540*/  SYNCS.PHASECHK.TRANS64.TRYWAIT P0, [R0+URZ], R3 ;  /* 0x00000003000075a7 */ /* 0x0022a400080011ff */
[----:B--2---:R-:W-:Y:S05]  /*8550*/  @!P0 NANOSLEEP.SYNCS 0x989680 ;  /* 0x009896800000895d */ /* 0x004fea0003900000 */
[----:B------:R-:W2:Y:S02]  /*8560*/  @!P0 SYNCS.PHASECHK.TRANS64 P0, [R0+URZ], R3 ;  /* 0x00000003000085a7 */ /* 0x000ea400080010ff */
[----:B--2---:R-:W-:Y:S05]  /*8570*/  @!P0 BRA `(.L_x_150) ;  /* 0xfffffffc00f08947 */ /* 0x004fea000383ffff */
[----:B------:R-:W-:Y:S05]  /*8580*/  BRA `(.L_x_151) ;  /* 0xffffffa8008c7947 */ /* 0x000fea000383ffff */
.L_x_53:
[----:B------:R-:W-:-:S07]  /*8590*/  MOV R0, UR5 ;  /* 0x0000000500007c02 */ /* 0x000fce0008000f00 */
.L_x_152:
[----:B-1----:R1:W2:Y:S02]  /*85a0*/  SYNCS.PHASECHK.TRANS64.TRYWAIT P0, [R0+URZ], R3 ;  /* 0x00000003000075a7 */ /* 0x0022a400080011ff */
[----:B--2---:R-:W-:Y:S05]  /*85b0*/  @!P0 NANOSLEEP.SYNCS 0x989680 ;  /* 0x009896800000895d */ /* 0x004fea0003900000 */
[----:B------:R-:W2:Y:S02]  /*85c0*/  @!P0 SYNCS.PHASECHK.TRANS64 P0, [R0+URZ], R3 ;  /* 0x00000003000085a7 */ /* 0x000ea400080010ff */
[----:B--2---:R-:W-:Y:S05]  /*85d0*/  @!P0 BRA `(.L_x_152) ;  /* 0xfffffffc00f08947 */ /* 0x004fea000383ffff */
[----:B------:R-:W-:Y:S05]  /*85e0*/  BRA `(.L_x_153) ;  /* 0xffffffa800987947 */ /* 0x000fea000383ffff */
.L_x_54:
[----:B------:R-:W-:-:S07]  /*85f0*/  MOV R0, UR5 ;  /* 0x0000000500007c02 */ /* 0x000fce0008000f00 */
.L_x_154:
[----:B-1----:R1:W2:Y:S02]  /*8600*/  SYNCS.PHASECHK.TRANS64.TRYWAIT P0, [R0+URZ], R3 ;  /* 0x00000003000075a7 */ /* 0x0022a400080011ff */
[----:B--2---:R-:W-:Y:S05]  /*8610*/  @!P0 NANOSLEEP.SYNCS 0x989680 ;  /* 0x009896800000895d */ /* 0x004fea0003900000 */
[----:B------:R-:W2:Y:S02]  /*8620*/  @!P0 SYNCS.PHASECHK.TRANS64 P0, [R0+URZ], R3 ;  /* 0x00000003000085a7 */ /* 0x000ea400080010ff */
[----:B--2---:R-:W-:Y:S05]  /*8630*/  @!P0 BRA `(.L_x_154) ;  /* 0xfffffffc00f08947 */ /* 0x004fea000383ffff */
[----:B------:R-:W-:Y:S05]  /*8640*/  BRA `(.L_x_155) ;  /* 0xffffffa800a47947 */ /* 0x000fea000383ffff */
.L_x_55:
[----:B------:R-:W-:-:S07]  /*8650*/  MOV R0, UR5 ;  /* 0x0000000500007c02 */ /* 0x000fce0008000f00 */
.L_x_156:
[----:B-1----:R1:W2:Y:S02]  /*8660*/  SYNCS.PHASECHK.TRANS64.TRYWAIT P0, [R0+URZ], R3 ;  /* 0x00000003000075a7 */ /* 0x0022a400080011ff */
[----:B--2---:R-:W-:Y:S05]  /*8670*/  @!P0 NANOSLEEP.SYNCS 0x989680 ;  /* 0x009896800000895d */ /* 0x004fea0003900000 */
[----:B------:R-:W2:Y:S02]  /*8680*/  @!P0 SYNCS.PHASECHK.TRANS64 P0, [R0+URZ], R3 ;  /* 0x00000003000085a7 */ /* 0x000ea400080010ff */
[----:B--2---:R-:W-:Y:S05]  /*8690*/  @!P0 BRA `(.L_x_156) ;  /* 0xfffffffc00f08947 */ /* 0x004fea000383ffff */
[----:B------:R-:W-:Y:S05]  /*86a0*/  BRA `(.L_x_157) ;  /* 0xffffffa800b07947 */ /* 0x000fea000383ffff */
.L_x_56:
[----:B------:R-:W-:-:S07]  /*86b0*/  MOV R0, UR5 ;  /* 0x0000000500007c02 */ /* 0x000fce0008000f00 */
.L_x_158:
[----:B-1----:R1:W2:Y:S02]  /*86c0*/  SYNCS.PHASECHK.TRANS64.TRYWAIT P0, [R0+URZ], R3 ;  /* 0x00000003000075a7 */ /* 0x0022a400080011ff */
[----:B--2---:R-:W-:Y:S05]  /*86d0*/  @!P0 NANOSLEEP.SYNCS 0x989680 ;  /* 0x009896800000895d */ /* 0x004fea0003900000 */
[----:B------:R-:W2:Y:S02]  /*86e0*/  @!P0 SYNCS.PHASECHK.TRANS64 P0, [R0+URZ], R3 ;  /* 0x00000003000085a7 */ /* 0x000ea400080010ff */
[----:B--2---:R-:W-:Y:S05]  /*86f0*/  @!P0 BRA `(.L_x_158) ;  /* 0xfffffffc00f08947 */ /* 0x004fea000383ffff */
[----:B------:R-:W-:Y:S05]  /*8700*/  BRA `(.L_x_159) ;  /* 0xffffffa800bc7947 */ /* 0x000fea000383ffff */
.L_x_57:
[----:B------:R-:W-:-:S07]  /*8710*/  MOV R0, UR5 ;  /* 0x0000000500007c02 */ /* 0x000fce0008000f00 */
.L_x_160:
[----:B-1----:R1:W2:Y:S02]  /*8720*/  SYNCS.PHASECHK.TRANS64.TRYWAIT P0, [R0+URZ], R3 ;  /* 0x00000003000075a7 */ /* 0x0022a400080011ff */
[----:B--2---:R-:W-:Y:S05]  /*8730*/  @!P0 NANOSLEEP.SYNCS 0x989680 ;  /* 0x009896800000895d */ /* 0x004fea0003900000 */
[----:B------:R-:W2:Y:S02]  /*8740*/  @!P0 SYNCS.PHASECHK.TRANS64 P0, [R0+URZ], R3 ;  /* 0x00000003000085a7 */ /* 0x000ea400080010ff */
[----:B--2---:R-:W-:Y:S05]  /*8750*/  @!P0 BRA `(.L_x_160) ;  /* 0xfffffffc00f08947 */ /* 0x004fea000383ffff */
[----:B------:R-:W-:Y:S05]  /*8760*/  BRA `(.L_x_161) ;  /* 0xffffffa800c87947 */ /* 0x000fea000383ffff */
.L_x_58:
[----:B------:R-:W-:-:S07]  /*8770*/  MOV R0, UR5 ;  /* 0x0000000500007c02 */ /* 0x000fce0008000f00 */
.L_x_162:
[----:B-1----:R1:W2:Y:S02]  /*8780*/  SYNCS.PHASECHK.TRANS64.TRYWAIT P0, [R0+URZ], R3 ;  /* 0x00000003000075a7 */ /* 0x0022a400080011ff */
[----:B--2---:R-:W-:Y:S05]  /*8790*/  @!P0 NANOSLEEP.SYNCS 0x989680 ;  /* 0x009896800000895d */ /* 0x004fea0003900000 */
[----:B------:R-:W2:Y:S02]  /*87a0*/  @!P0 SYNCS.PHASECHK.TRANS64 P0, [R0+URZ], R3 ;  /* 0x00000003000085a7 */ /* 0x000ea400080010ff */
[----:B--2---:R-:W-:Y:S05]  /*87b0*/  @!P0 BRA `(.L_x_162) ;  /* 0xfffffffc00f08947 */ /* 0x004fea000383ffff */
[----:B------:R-:W-:Y:S05]  /*87c0*/  BRA `(.L_x_163) ;  /* 0xffffffa800d47947 */ /* 0x000fea000383ffff */
.L_x_59:
[----:B------:R-:W-:-:S07]  /*87d0*/  MOV R0, UR5 ;  /* 0x0000000500007c02 */ /* 0x000fce0008000f00 */
.L_x_164:
[----:B-1----:R1:W2:Y:S02]  /*87e0*/  SYNCS.PHASECHK.TRANS64.TRYWAIT P0, [R0+URZ], R3 ;  /* 0x00000003000075a7 */ /* 0x0022a400080011ff */
[----:B--2---:R-:W-:Y:S05]  /*87f0*/  @!P0 NANOSLEEP.SYNCS 0x989680 ;  /* 0x009896800000895d */ /* 0x004fea0003900000 */
[----:B------:R-:W2:Y:S02]  /*8800*/  @!P0 SYNCS.PHASECHK.TRANS64 P0, [R0+URZ], R3 ;  /* 0x00000003000085a7 */ /* 0x000ea400080010ff */
[----:B--2---:R-:W-:Y:S05]  /*8810*/  @!P0 BRA `(.L_x_164) ;  /* 0xfffffffc00f08947 */ /* 0x004fea000383ffff */
[----:B------:R-:W-:Y:S05]  /*8820*/  BRA `(.L_x_165) ;  /* 0xffffffa800e07947 */ /* 0x000fea000383ffff */
.L_x_60:
[----:B------:R-:W-:-:S07]  /*8830*/  MOV R0, UR5 ;  /* 0x0000000500007c02 */ /* 0x000fce0008000f00 */
.L_x_166:
[----:B-1----:R1:W2:Y:S02]  /*8840*/  SYNCS.PHASECHK.TRANS64.TRYWAIT P0, [R0+URZ], R3 ;  /* 0x00000003000075a7 */ /* 0x0022a400080011ff */
[----:B--2---:R-:W-:Y:S05]  /*8850*/  @!P0 NANOSLEEP.SYNCS 0x989680 ;  /* 0x009896800000895d */ /* 0x004fea0003900000 */
[----:B------:R-:W2:Y:S02]  /*8860*/  @!P0 SYNCS.PHASECHK.TRANS64 P0, [R0+URZ], R3 ;  /* 0x00000003000085a7 */ /* 0x000ea400080010ff */
[----:B--2---:R-:W-:Y:S05]  /*8870*/  @!P0 BRA `(.L_x_166) ;  /* 0xfffffffc00f08947 */ /* 0x004fea000383ffff */
[----:B------:R-:W-:Y:S05]  /*8880*/  BRA `(.L_x_167) ;  /* 0xffffffa800ec7947 */ /* 0x000fea000383ffff */
.L_x_61:
[----:B------:R-:W-:-:S07]  /*8890*/  MOV R0, UR5 ;  /* 0x0000000500007c02 */ /* 0x000fce0008000f00 */
.L_x_168:
[----:B-1----:R1:W2:Y:S02]  /*88a0*/  SYNCS.PHASECHK.TRANS64.TRYWAIT P0, [R0+URZ], R3 ;  /* 0x00000003000075a7 */ /* 0x0022a400080011ff */
[----:B--2---:R-:W-:Y:S05]  /*88b0*/  @!P0 NANOSLEEP.SYNCS 0x989680 ;  /* 0x009896800000895d */ /* 0x004fea0003900000 */
[----:B------:R-:W2:Y:S02]  /*88c0*/  @!P0 SYNCS.PHASECHK.TRANS64 P0, [R0+URZ], R3 ;  /* 0x00000003000085a7 */ /* 0x000ea400080010ff */
[----:B--2---:R-:W-:Y:S05]  /*88d0*/  @!P0 BRA `(.L_x_168) ;  /* 0xfffffffc00f08947 */ /* 0x004fea000383ffff */
[----:B------:R-:W-:Y:S05]  /*88e0*/  BRA `(.L_x_169) ;  /* 0xffffffa800f87947 */ /* 0x000fea000383ffff */
.L_x_62:
[----:B------:R-:W-:-:S07]  /*88f0*/  MOV R0, UR5 ;  /* 0x0000000500007c02 */ /* 0x000fce0008000f00 */
.L_x_170:
[----:B-1----:R1:W2:Y:S02]  /*8900*/  SYNCS.PHASECHK.TRANS64.TRYWAIT P0, [R0+URZ], R3 ;  /* 0x00000003000075a7 */ /* 0x0022a400080011ff */
[----:B--2---:R-:W-:Y:S05]  /*8910*/  @!P0 NANOSLEEP.SYNCS 0x989680 ;  /* 0x009896800000895d */ /* 0x004fea0003900000 */
[----:B------:R-:W2:Y:S02]  /*8920*/  @!P0 SYNCS.PHASECHK.TRANS64 P0, [R0+URZ], R3 ;  /* 0x00000003000085a7 */ /* 0x000ea400080010ff */
[----:B--2---:R-:W-:Y:S05]  /*8930*/  @!P0 BRA `(.L_x_170) ;  /* 0xfffffffc00f08947 */ /* 0x004fea000383ffff */
[----:B------:R-:W-:Y:S05]  /*8940*/  BRA `(.L_x_171) ;  /* 0xffffffac00047947 */ /* 0x000fea000383ffff */
.L_x_65:
[----:B-1----:R1:W2:Y:S02]  /*8950*/  SYNCS.PHASECHK.TRANS64.TRYWAIT P0, [R2+URZ+0x1c0], R4 ;  /* 0x0001c004020075a7 */ /* 0x0022a400080011ff */
[----:B--2---:R-:W-:Y:S05]  /*8960*/  @!P0 NANOSLEEP.SYNCS 0x989680 ;  /* 0x009896800000895d */ /* 0x004fea0003900000 */
[----:B------:R-:W2:Y:S02]  /*8970*/  @!P0 SYNCS.PHASECHK.TRANS64 P0, [R2+URZ+0x1c0], R4 ;  /* 0x0001c004020085a7 */ /* 0x000ea400080010ff */
[----:B--2---:R-:W-:Y:S05]  /*8980*/  @!P0 BRA `(.L_x_65) ;  /* 0xfffffffc00f08947 */ /* 0x004fea000383ffff */
[----:B------:R-:W-:Y:S05]  /*8990*/  BRA `(.L_x_172) ;  /* 0xffffffac00687947 */ /* 0x000fea000383ffff */
.L_x_66:
[----:B------:R-:W-:-:S07]  /*89a0*/  MOV R2, UR4 ;  /* 0x0000000400027c02 */ /* 0x000fce0008000f00 */
.L_x_173:
[----:B-1----:R1:W2:Y:S02]  /*89b0*/  SYNCS.PHASECHK.TRANS64.TRYWAIT P0, [R2+URZ+0x170], R5 ;  /* 0x00017005020075a7 */ /* 0x0022a400080011ff */
[----:B--2---:R-:W-:Y:S05]  /*89c0*/  @!P0 NANOSLEEP.SYNCS 0x989680 ;  /* 0x009896800000895d */ /* 0x004fea0003900000 */
[----:B------:R-:W2:Y:S02]  /*89d0*/  @!P0 SYNCS.PHASECHK.TRANS64 P0, [R2+URZ+0x170], R5 ;  /* 0x00017005020085a7 */ /* 0x000ea400080010ff */
[----:B--2---:R-:W-:Y:S05]  /*89e0*/  @!P0 BRA `(.L_x_173) ;  /* 0xfffffffc00f08947 */ /* 0x004fea000383ffff */
[----:B------:R-:W-:Y:S05]  /*89f0*/  BRA `(.L_x_174) ;  /* 0xffffffac00787947 */ /* 0x000fea000383ffff */
.L_x_67:
[----:B-1----:R1:W2:Y:S02]  /*8a00*/  SYNCS.PHASECHK.TRANS64.TRYWAIT P1, [R2+URZ+0x160], R4 ;  /* 0x00016004020075a7 */ /* 0x0022a400080211ff */
[----:B--2---:R-:W-:Y:S05]  /*8a10*/  @!P1 NANOSLEEP.SYNCS 0x989680 ;  /* 0x009896800000995d */ /* 0x004fea0003900000 */
[----:B------:R-:W2:Y:S02]  /*8a20*/  @!P1 SYNCS.PHASECHK.TRANS64 P1, [R2+URZ+0x160], R4 ;  /* 0x00016004020095a7 */ /* 0x000ea400080210ff */
[----:B--2---:R-:W-:Y:S05]  /*8a30*/  @!P1 BRA `(.L_x_67) ;  /* 0xfffffffc00f09947 */ /* 0x004fea000383ffff */
[----:B------:R-:W-:Y:S05]  /*8a40*/  BRA `(.L_x_175) ;  /* 0xffffffac00a87947 */ /* 0x000fea000383ffff */
.L_x_70:
[----:B------:R-:W-:-:S07]  /*8a50*/  MOV R0, UR4 ;  /* 0x0000000400007c02 */ /* 0x000fce0008000f00 */
.L_x_176:
[----:B-1----:R1:W2:Y:S02]  /*8a60*/  SYNCS.PHASECHK.TRANS64.TRYWAIT P0, [R0+URZ+0x170], R2 ;  /* 0x00017002000075a7 */ /* 0x0022a400080011ff */
[----:B--2---:R-:W-:Y:S05]  /*8a70*/  @!P0 NANOSLEEP.SYNCS 0x989680 ;  /* 0x009896800000895d */ /* 0x004fea0003900000 */
[----:B------:R-:W2:Y:S02]  /*8a80*/  @!P0 SYNCS.PHASECHK.TRANS64 P0, [R0+URZ+0x170], R2 ;  /* 0x00017002000085a7 */ /* 0x000ea400080010ff */
[----:B--2---:R-:W-:Y:S05]  /*8a90*/  @!P0 BRA `(.L_x_176) ;  /* 0xfffffffc00f08947 */ /* 0x004fea000383ffff */
[----:B------:R-:W-:Y:S05]  /*8aa0*/  BRA `(.L_x_69) ;  /* 0xffffffac00fc7947 */ /* 0x000fea000383ffff */
.L_x_79:
[----:B-1----:R-:W-:-:S04]  /*8ab0*/  MOV R5, UR5 ;  /* 0x0000000500057c02 */ /* 0x002fc80008000f00 */
[----:B------:R1:W2:Y:S03]  /*8ac0*/  SYNCS.PHASECHK.TRANS64.TRYWAIT P0, [R5+URZ+0x8], R6 ;  /* 0x00000806050075a7 */ /* 0x0002a600080011ff */
[----:B--2---:R-:W-:Y:S05]  /*8ad0*/  @!P0 NANOSLEEP.SYNCS 0x989680 ;  /* 0x009896800000895d */ /* 0x004fea0003900000 */
[----:B------:R-:W2:Y:S02]  /*8ae0*/  @!P0 SYNCS.PHASECHK.TRANS64 P0, [R5+URZ+0x8], R6 ;  /* 0x00000806050085a7 */ /* 0x000ea400080010ff */
[----:B--2---:R-:W-:Y:S05]  /*8af0*/  @!P0 BRA `(.L_x_79) ;  /* 0xfffffffc00ec8947 */ /* 0x004fea000383ffff */
[----:B------:R-:W-:Y:S05]  /*8b00*/  BRA `(.L_x_78) ;  /* 0xffffffb000b47947 */ /* 0x000fea000383ffff */
.L_x_81:
[----:B------:R-:W-:Y:S01]  /*8b10*/  BSSY B0, `(.L_x_177) ;  /* 0x0000006000007945 */ /* 0x000fe20003800000 */
[----:B------:R-:W-:-:S07]  /*8b20*/  MOV R15, 0xffffffff ;  /* 0xffffffff000f7802 */ /* 0x000fce0000000f00 */
[----:B-1---5:R-:W-:Y:S05]  /*8b30*/  WARPSYNC.COLLECTIVE R15, `(.L_x_178) ;  /* 0x000000000f0c7348 */ /* 0x022fea0003c00000 */
[----:B------:R-:W-:Y:S02]  /*8b40*/  ELECT P6, UR79, PT ;  /* 0x00000000004f782f */ /* 0x000fe400038c0000 */
[----:B------:R-:W-:Y:S01]  /*8b50*/  MOV R14, UR79 ;  /* 0x0000004f000e7c02 */ /* 0x000fe20008000f00 */
[----:B-1---5:R-:W-:Y:S10]  /*8b60*/  ENDCOLLECTIVE ;  /* 0x000000000000791b */ /* 0x022ff40003800000 */
.L_x_178:
[----:B------:R-:W-:Y:S05]  /*8b70*/  BSYNC B0 ;  /* 0x0000000000007941 */ /* 0x000fea0003800000 */
.L_x_177:
[----:B------:R-:W-:Y:S01]  /*8b80*/  PLOP3.LUT P0, PT, P6, PT, PT, 0x80, 0x8 ;  /* 0x000000000008781c */ /* 0x000fe2000370f070 */
[----:B------:R-:W-:-:S12]  /*8b90*/  BRA `(.L_x_179) ;  /* 0xffffffb000e07947 */ /* 0x000fd8000383ffff */
.L_x_83:
[----:B-1----:R-:W-:-:S04]  /*8ba0*/  MOV R0, UR5 ;  /* 0x0000000500007c02 */ /* 0x002fc80008000f00 */
[----:B------:R1:W2:Y:S03]  /*8bb0*/  SYNCS.PHASECHK.TRANS64.TRYWAIT P0, [R0+URZ+0x8], R4 ;  /* 0x00000804000075a7 */ /* 0x0002a600080011ff */
[----:B--2---:R-:W-:Y:S05]  /*8bc0*/  @!P0 NANOSLEEP.SYNCS 0x989680 ;  /* 0x009896800000895d */ /* 0x004fea0003900000 */
[----:B------:R-:W2:Y:S02]  /*8bd0*/  @!P0 SYNCS.PHASECHK.TRANS64 P0, [R0+URZ+0x8], R4 ;  /* 0x00000804000085a7 */ /* 0x000ea400080010ff */
[----:B--2---:R-:W-:Y:S05]  /*8be0*/  @!P0 BRA `(.L_x_83) ;  /* 0xfffffffc00ec8947 */ /* 0x004fea000383ffff */
[----:B------:R-:W-:Y:S05]  /*8bf0*/  BRA `(.L_x_82) ;  /* 0xffffffb000e47947 */ /* 0x000fea000383ffff */
.L_x_84:
[----:B-1----:R1:W2:Y:S02]  /*8c00*/  SYNCS.PHASECHK.TRANS64.TRYWAIT P0, [R0+URZ+0x160], R4 ;  /* 0x00016004000075a7 */ /* 0x0022a400080011ff */
[----:B--2---:R-:W-:Y:S05]  /*8c10*/  @!P0 NANOSLEEP.SYNCS 0x989680 ;  /* 0x009896800000895d */ /* 0x004fea0003900000 */
[----:B------:R-:W2:Y:S02]  /*8c20*/  @!P0 SYNCS.PHASECHK.TRANS64 P0, [R0+URZ+0x160], R4 ;  /* 0x00016004000085a7 */ /* 0x000ea400080010ff */
[----:B--2---:R-:W-:Y:S05]  /*8c30*/  @!P0 BRA `(.L_x_84) ;  /* 0xfffffffc00f08947 */ /* 0x004fea000383ffff */
[----:B------:R-:W-:Y:S05]  /*8c40*/  BRA `(.L_x_180) ;  /* 0xffffffb400c07947 */ /* 0x000fea000383ffff */
.L_x_86:
[----:B------:R-:W-:-:S07]  /*8c50*/  MOV R0, UR23 ;  /* 0x0000001700007c02 */ /* 0x000fce0008000f00 */
.L_x_181:
[----:B-1----:R1:W2:Y:S02]  /*8c60*/  SYNCS.PHASECHK.TRANS64.TRYWAIT P0, [R0+URZ+0x1a0], R4 ;  /* 0x0001a004000075a7 */ /* 0x0022a400080011ff */
[----:B--2---:R-:W-:Y:S05]  /*8c70*/  @!P0 NANOSLEEP.SYNCS 0x989680 ;  /* 0x009896800000895d */ /* 0x004fea0003900000 */
[----:B------:R-:W2:Y:S02]  /*8c80*/  @!P0 SYNCS.PHASECHK.TRANS64 P0, [R0+URZ+0x1a0], R4 ;  /* 0x0001a004000085a7 */ /* 0x000ea400080010ff */
[----:B--2---:R-:W-:Y:S05]  /*8c90*/  @!P0 BRA `(.L_x_181) ;  /* 0xfffffffc00f08947 */ /* 0x004fea000383ffff */
[----:B------:R-:W-:Y:S05]  /*8ca0*/  BRA `(.L_x_182) ;  /* 0xffffffb8000c7947 */ /* 0x000fea000383ffff */
.L_x_89:
[----:B------:R-:W-:Y:S07]  /*8cb0*/  MOV R0, UR5 ;  /* 0x0000000500007c02 */ /* 0x000fee0008000f00 */
.L_x_183:
[----:B-1----:R1:W2:Y:S02]  /*8cc0*/  SYNCS.PHASECHK.TRANS64.TRYWAIT P0, [R0+URZ], R4 ;  /* 0x00000004000075a7 */ /* 0x0022a400080011ff */
[----:B--2---:R-:W-:Y:S05]  /*8cd0*/  @!P0 NANOSLEEP.SYNCS 0x989680 ;  /* 0x009896800000895d */ /* 0x004fea0003900000 */
[----:B------:R-:W2:Y:S02]  /*8ce0*/  @!P0 SYNCS.PHASECHK.TRANS64 P0, [R0+URZ], R4 ;  /* 0x00000004000085a7 */ /* 0x000ea400080010ff */
[----:B--2---:R-:W-:Y:S05]  /*8cf0*/  @!P0 BRA `(.L_x_183) ;  /* 0xfffffffc00f08947 */ /* 0x004fea000383ffff */
[----:B------:R-:W-:Y:S05]  /*8d00*/  BRA `(.L_x_88) ;  /* 0xffffffb800207947 */ /* 0x000fea000383ffff */
.L_x_93:
[----:B-1----:R-:W-:-:S07]  /*8d10*/  MOV R0, UR4 ;  /* 0x0000000400007c02 */ /* 0x002fce0008000f00 */
.L_x_184:
[----:B-1----:R1:W2:Y:S02]  /*8d20*/  SYNCS.PHASECHK.TRANS64.TRYWAIT P0, [R0+URZ], R2 ;  /* 0x00000002000075a7 */ /* 0x0022a400080011ff */
[----:B--2---:R-:W-:Y:S05]  /*8d30*/  @!P0 NANOSLEEP.SYNCS 0x989680 ;  /* 0x009896800000895d */ /* 0x004fea0003900000 */
[----:B------:R-:W2:Y:S02]  /*8d40*/  @!P0 SYNCS.PHASECHK.TRANS64 P0, [R0+URZ], R2 ;  /* 0x00000002000085a7 */ /* 0x000ea400080010ff */
[----:B--2---:R-:W-:Y:S05]  /*8d50*/  @!P0 BRA `(.L_x_184) ;  /* 0xfffffffc00f08947 */ /* 0x004fea000383ffff */
[----:B------:R-:W-:Y:S05]  /*8d60*/  BRA `(.L_x_185) ;  /* 0xffffffb800ec7947 */ /* 0x000fea000383ffff */
.L_x_94:
[----:B------:R-:W-:-:S07]  /*8d70*/  MOV R0, UR5 ;  /* 0x0000000500007c02 */ /* 0x000fce0008000f00 */
.L_x_186:
[----:B-1----:R1:W2:Y:S02]  /*8d80*/  SYNCS.PHASECHK.TRANS64.TRYWAIT P0, [R0+URZ], R3 ;  /* 0x00000003000075a7 */ /* 0x0022a400080011ff */
[----:B--2---:R-:W-:Y:S05]  /*8d90*/  @!P0 NANOSLEEP.SYNCS 0x989680 ;  /* 0x009896800000895d */ /* 0x004fea0003900000 */
[----:B------:R-:W2:Y:S02]  /*8da0*/  @!P0 SYNCS.PHASECHK.TRANS64 P0, [R0+URZ], R3 ;  /* 0x00000003000085a7 */ /* 0x000ea400080010ff */
[----:B--2---:R-:W-:Y:S05]  /*8db0*/  @!P0 BRA `(.L_x_186) ;  /* 0xfffffffc00f08947 */ /* 0x004fea000383ffff */
[----:B------:R-:W-:Y:S05]  /*8dc0*/  BRA `(.L_x_187) ;  /* 0xffffffb800f87947 */ /* 0x000fea000383ffff */
.L_x_95:
[----:B------:R-:W-:-:S07]  /*8dd0*/  MOV R0, UR5 ;  /* 0x0000000500007c02 */ /* 0x000fce0008000f00 */
.L_x_188:
[----:B-1----:R1:W2:Y:S02]  /*8de0*/  SYNCS.PHASECHK.TRANS64.TRYWAIT P0, [R0+URZ], R3 ;  /* 0x00000003000075a7 */ /* 0x0022a400080011ff */
[----:B--2---:R-:W-:Y:S05]  /*8df0*/  @!P0 NANOSLEEP.SYNCS 0x989680 ;  /* 0x009896800000895d */ /* 0x004fea0003900000 */
[----:B------:R-:W2:Y:S02]  /*8e00*/  @!P0 SYNCS.PHASECHK.TRANS64 P0, [R0+URZ], R3 ;  /* 0x00000003000085a7 */ /* 0x000ea400080010ff */
[----:B--2---:R-:W-:Y:S05]  /*8e10*/  @!P0 BRA `(.L_x_188) ;  /* 0xfffffffc00f08947 */ /* 0x004fea000383ffff */
[----:B------:R-:W-:Y:S05]  /*8e20*/  BRA `(.L_x_189) ;  /* 0xffffffbc00047947 */ /* 0x000fea000383ffff */
.L_x_98:
[----:B------:R-:W-:-:S07]  /*8e30*/  MOV R0, UR17 ;  /* 0x0000001100007c02 */ /* 0x000fce0008000f00 */
.L_x_190:
[----:B-1----:R1:W2:Y:S02]  /*8e40*/  SYNCS.PHASECHK.TRANS64.TRYWAIT P1, [R0+URZ+0x1e0], R2 ;  /* 0x0001e002000075a7 */ /* 0x0022a400080211ff */
[----:B--2---:R-:W-:Y:S05]  /*8e50*/  @!P1 NANOSLEEP.SYNCS 0x989680 ;  /* 0x009896800000995d */ /* 0x004fea0003900000 */
[----:B------:R-:W2:Y:S02]  /*8e60*/  @!P1 SYNCS.PHASECHK.TRANS64 P1, [R0+URZ+0x1e0], R2 ;  /* 0x0001e002000095a7 */ /* 0x000ea400080210ff */
[----:B--2---:R-:W-:Y:S05]  /*8e70*/  @!P1 BRA `(.L_x_190) ;  /* 0xfffffffc00f09947 */ /* 0x004fea000383ffff */
[----:B------:R-:W-:Y:S05]  /*8e80*/  BRA `(.L_x_191) ;  /* 0xffffffbc00507947 */ /* 0x000fea000383ffff */
.L_x_103:
[----:B--2---:R2:W4:Y:S02]  /*8e90*/  SYNCS.PHASECHK.TRANS64.TRYWAIT P0, [R7+URZ+0x160], R0 ;  /* 0x00016000070075a7 */ /* 0x00452400080011ff */
[----:B----4-:R-:W-:Y:S05]  /*8ea0*/  @!P0 NANOSLEEP.SYNCS 0x989680 ;  /* 0x009896800000895d */ /* 0x010fea0003900000 */
[----:B------:R-:W4:Y:S02]  /*8eb0*/  @!P0 SYNCS.PHASECHK.TRANS64 P0, [R7+URZ+0x160], R0 ;  /* 0x00016000070085a7 */ /* 0x000f2400080010ff */
[----:B----4-:R-:W-:Y:S05]  /*8ec0*/  @!P0 BRA `(.L_x_103) ;  /* 0xfffffffc00f08947 */ /* 0x010fea000383ffff */
[----:B------:R-:W-:Y:S05]  /*8ed0*/  BRA `(.L_x_192) ;  /* 0xffffffc000707947 */ /* 0x000fea000383ffff */
.L_x_106:
[----:B-1----:R-:W-:Y:S07]  /*8ee0*/  MOV R0, UR17 ;  /* 0x0000001100007c02 */ /* 0x002fee0008000f00 */
.L_x_193:
[----:B-1----:R1:W2:Y:S02]  /*8ef0*/  SYNCS.PHASECHK.TRANS64.TRYWAIT P2, [R0+URZ+0x158], R7 ;  /* 0x00015807000075a7 */ /* 0x0022a400080411ff */
[----:B--2---:R-:W-:Y:S05]  /*8f00*/  @!P2 NANOSLEEP.SYNCS 0x989680 ;  /* 0x009896800000a95d */ /* 0x004fea0003900000 */
[----:B------:R-:W2:Y:S02]  /*8f10*/  @!P2 SYNCS.PHASECHK.TRANS64 P2, [R0+URZ+0x158], R7 ;  /* 0x000158070000a5a7 */ /* 0x000ea400080410ff */
[----:B--2---:R-:W-:Y:S05]  /*8f20*/  @!P2 BRA `(.L_x_193) ;  /* 0xfffffffc00f0a947 */ /* 0x004fea000383ffff */
[----:B------:R-:W-:Y:S05]  /*8f30*/  BRA `(.L_x_105) ;  /* 0xffffffc400d07947 */ /* 0x000fea000383ffff */
.L_x_109:
[----:B-1----:R-:W-:Y:S07]  /*8f40*/  MOV R0, UR17 ;  /* 0x0000001100007c02 */ /* 0x002fee0008000f00 */
.L_x_194:
[----:B-1----:R1:W2:Y:S02]  /*8f50*/  SYNCS.PHASECHK.TRANS64.TRYWAIT P0, [R0+URZ+0x148], R6 ;  /* 0x00014806000075a7 */ /* 0x0022a400080011ff */
[----:B--2---:R-:W-:Y:S05]  /*8f60*/  @!P0 NANOSLEEP.SYNCS 0x989680 ;  /* 0x009896800000895d */ /* 0x004fea0003900000 */
[----:B------:R-:W2:Y:S02]  /*8f70*/  @!P0 SYNCS.PHASECHK.TRANS64 P0, [R0+URZ+0x148], R6 ;  /* 0x00014806000085a7 */ /* 0x000ea400080010ff */
[----:B--2---:R-:W-:Y:S05]  /*8f80*/  @!P0 BRA `(.L_x_194) ;  /* 0xfffffffc00f08947 */ /* 0x004fea000383ffff */
[----:B------:R-:W-:Y:S05]  /*8f90*/  BRA `(.L_x_195) ;  /* 0xffffffc800207947 */ /* 0x000fea000383ffff */
.L_x_112:
[----:B--2---:R2:W3:Y:S02]  /*8fa0*/  SYNCS.PHASECHK.TRANS64.TRYWAIT P0, [R3+URZ+0x160], R0 ;  /* 0x00016000030075a7 */ /* 0x0044e400080011ff */
[----:B---3--:R-:W-:Y:S05]  /*8fb0*/  @!P0 NANOSLEEP.SYNCS 0x989680 ;  /* 0x009896800000895d */ /* 0x008fea0003900000 */
[----:B------:R-:W3:Y:S02]  /*8fc0*/  @!P0 SYNCS.PHASECHK.TRANS64 P0, [R3+URZ+0x160], R0 ;  /* 0x00016000030085a7 */ /* 0x000ee400080010ff */
[----:B---3--:R-:W-:Y:S05]  /*8fd0*/  @!P0 BRA `(.L_x_112) ;  /* 0xfffffffc00f08947 */ /* 0x008fea000383ffff */
[----:B------:R-:W-:Y:S05]  /*8fe0*/  BRA `(.L_x_196) ;  /* 0xffffffcc00647947 */ /* 0x000fea000383ffff */
.L_x_123:
[----:B-1----:R-:W-:Y:S04]  /*8ff0*/  MOV R0, UR44 ;  /* 0x0000002c00007c02 */ /* 0x002fe80008000f00 */
[----:B------:R1:W2:Y:S03]  /*9000*/  SYNCS.PHASECHK.TRANS64.TRYWAIT P1, [R0+URZ+0x140], R3 ;  /* 0x00014003000075a7 */ /* 0x0002a600080211ff */
[----:B--2---:R-:W-:Y:S05]  /*9010*/  @!P1 NANOSLEEP.SYNCS 0x989680 ;  /* 0x009896800000995d */ /* 0x004fea0003900000 */
[----:B------:R-:W2:Y:S02]  /*9020*/  @!P1 SYNCS.PHASECHK.TRANS64 P1, [R0+URZ+0x140], R3 ;  /* 0x00014003000095a7 */ /* 0x000ea400080210ff */
[----:B--2---:R-:W-:Y:S05]  /*9030*/  @!P1 BRA `(.L_x_123) ;  /* 0xfffffffc00ec9947 */ /* 0x004fea000383ffff */
[----:B------:R-:W-:Y:S05]  /*9040*/  BRA `(.L_x_122) ;  /* 0xffffffd800b87947 */ /* 0x000fea000383ffff */
.L_x_125:
[----:B------:R1:W1:Y:S02]  /*9050*/  SYNCS.PHASECHK.TRANS64.TRYWAIT P1, [R143+URZ+0x180], R4 ;  /* 0x000180048f0075a7 */ /* 0x00026400080211ff */
[----:B-1----:R-:W-:Y:S05]  /*9060*/  @!P1 NANOSLEEP.SYNCS 0x989680 ;  /* 0x009896800000995d */ /* 0x002fea0003900000 */
[----:B------:R-:W1:Y:S02]  /*9070*/  @!P1 SYNCS.PHASECHK.TRANS64 P1, [R143+URZ+0x180], R4 ;  /* 0x000180048f0095a7 */ /* 0x000e6400080210ff */
[----:B-1----:R-:W-:Y:S05]  /*9080*/  @!P1 BRA `(.L_x_125) ;  /* 0xfffffffc00f09947 */ /* 0x002fea000383ffff */
[----:B------:R-:W-:Y:S05]  /*9090*/  BRA `(.L_x_124) ;  /* 0xffffffdc00007947 */ /* 0x000fea000383ffff */
        .weak           $__internal_0_$__cuda_sm10x_tcgen05_guardrail_trap_col_being_dealloced_not_returned_by_alloc
        .type           $__internal_0_$__cuda_sm10x_tcgen05_guardrail_trap_col_being_dealloced_not_returned_by_alloc,@function
        .size           $__internal_0_$__cuda_sm10x_tcgen05_guardrail_trap_col_being_dealloced_not_returned_by_alloc,($__internal_1_$__cuda_sm10x_tcgen05_guardrail_trap_phase_invalid_during_alloc - $__internal_0_$__cuda_sm10x_tcgen05_guardrail_trap_col_being_dealloced_not_returned_by_alloc)
$__internal_0_$__cuda_sm10x_tcgen05_guardrail_trap_col_being_dealloced_not_returned_by_alloc:
[----:B------:R-:W-:Y:S05]  /*90a0*/  BPT.TRAP 0x1 ;  /* 0x000000040000795c */ /* 0x000fea0000300000 */
[----:B------:R-:W-:-:S04]  /*90b0*/  HFMA2 R3, -RZ, RZ, 0, 0 ;  /* 0x00000000ff037431 */ /* 0x000fc800000001ff */
[----:B------:R-:W-:Y:S05]  /*90c0*/  RET.REL.NODEC R2 `(_ZN7cutlass13device_kernelINS_4gemm6kernel13GemmUniversalIN4cute5tupleIJiiiiEEENS1_10collective13CollectiveMmaINS1_35MainloopSm100TmaUmmaWarpSpecializedILi20ELi2ELi4ENS5_IJNS4_1CILi2EEESB_NSA_ILi1EEEEEEEENS5_IJNSA_ILi256EEENSA_ILi64EEESG_EEENS_12float_e4m3_tENS5_IJlSC_lEEESI_SJ_NS4_8TiledMMAINS4_8MMA_AtomIJNS4_10MMA_TraitsINS4_25SM100_MMA_F8F6F4_2x1SM_SSEJSI_SI_fSF_SG_NS4_17integral_constantINS4_4UMMA5MajorELSQ_0EEESR_NSO_INSP_7ScaleInELSS_0EEEST_EEEEEENS4_6LayoutINS5_IJSC_SC_SC_EEENS5_IJNSA_ILi0EEESY_SY_EEEEENS5_IJNS4_10UnderscoreES11_S11_EEEEENS4_28SM100_TMA_2SM_LOAD_MULTICASTENS4_14ComposedLayoutINS4_7SwizzleILi2ELi4ELi3EEENS4_18smem_ptr_flag_bitsILi8EEENSW_INS5_IJNSA_ILi8EEESG_EEENS5_IJSG_SC_EEEEEEEvNS4_8identityENS4_18SM100_TMA_2SM_LOADES1E_vS1F_EENS_8epilogue10collective18CollectiveEpilogueINS1I_23Sm100TmaWarpSpecializedILi1ELi1ELi64ELb0ELb0EEEJNS5_IJNSA_ILi128EEESG_SG_EEENS5_IJNSW_IS1N_SC_EENSW_ISG_SC_EEEEESI_SJ_SI_SJ_NS1I_6fusion15FusionCallbacksIS1M_NS1S_17LinearCombinationISI_fSI_fLNS_15FloatRoundStyleE2EEES1O_S1R_JEEENS4_5SM1004TMEM4LOAD26SM100_TMEM_LOAD_32dp32b64xENS4_13SM90_TMA_LOADES1E_NS4_39AutoVectorizingCopyWithAssumedAlignmentILi128EEENS4_14SM90_TMA_STOREES1E_S24_S24_EEEvvEEEEvNT_6ParamsE) ;  /* 0xffffff6c02cc7950 */ /* 0x000fea0003c3ffff */
        .weak           $__internal_1_$__cuda_sm10x_tcgen05_guardrail_trap_phase_invalid_during_alloc
        .type           $__internal_1_$__cuda_sm10x_tcgen05_guardrail_trap_phase_invalid_during_alloc,@function
        .size           $__internal_1_$__cuda_sm10x_tcgen05_guardrail_trap_phase_invalid_during_alloc,($__internal_2_$__cuda_sm10x_tcgen05_guardrail_trap_unallocated_columns_being_dealloced - $__internal_1_$__cuda_sm10x_tcgen05_guardrail_trap_phase_invalid_during_alloc)
$__internal_1_$__cuda_sm10x_tcgen05_guardrail_trap_phase_invalid_during_alloc:
[----:B------:R-:W-:Y:S05]  /*90d0*/  BPT.TRAP 0x1 ;  /* 0x000000040000795c */ /* 0x000fea0000300000 */
[----:B------:R-:W-:-:S04]  /*90e0*/  MOV R5, 0x0 ;  /* 0x0000000000057802 */ /* 0x000fc80000000f00 */
[----:B------:R-:W-:Y:S05]  /*90f0*/  RET.REL.NODEC R4 `(_ZN7cutlass13device_kernelINS_4gemm6kernel13GemmUniversalIN4cute5tupleIJiiiiEEENS1_10collective13CollectiveMmaINS1_35MainloopSm100TmaUmmaWarpSpecializedILi20ELi2ELi4ENS5_IJNS4_1CILi2EEESB_NSA_ILi1EEEEEEEENS5_IJNSA_ILi256EEENSA_ILi64EEESG_EEENS_12float_e4m3_tENS5_IJlSC_lEEESI_SJ_NS4_8TiledMMAINS4_8MMA_AtomIJNS4_10MMA_TraitsINS4_25SM100_MMA_F8F6F4_2x1SM_SSEJSI_SI_fSF_SG_NS4_17integral_constantINS4_4UMMA5MajorELSQ_0EEESR_NSO_INSP_7ScaleInELSS_0EEEST_EEEEEENS4_6LayoutINS5_IJSC_SC_SC_EEENS5_IJNSA_ILi0EEESY_SY_EEEEENS5_IJNS4_10UnderscoreES11_S11_EEEEENS4_28SM100_TMA_2SM_LOAD_MULTICASTENS4_14ComposedLayoutINS4_7SwizzleILi2ELi4ELi3EEENS4_18smem_ptr_flag_bitsILi8EEENSW_INS5_IJNSA_ILi8EEESG_EEENS5_IJSG_SC_EEEEEEEvNS4_8identityENS4_18SM100_TMA_2SM_LOADES1E_vS1F_EENS_8epilogue10collective18CollectiveEpilogueINS1I_23Sm100TmaWarpSpecializedILi1ELi1ELi64ELb0ELb0EEEJNS5_IJNSA_ILi128EEESG_SG_EEENS5_IJNSW_IS1N_SC_EENSW_ISG_SC_EEEEESI_SJ_SI_SJ_NS1I_6fusion15FusionCallbacksIS1M_NS1S_17LinearCombinationISI_fSI_fLNS_15FloatRoundStyleE2EEES1O_S1R_JEEENS4_5SM1004TMEM4LOAD26SM100_TMEM_LOAD_32dp32b64xENS4_13SM90_TMA_LOADES1E_NS4_39AutoVectorizingCopyWithAssumedAlignmentILi128EEENS4_14SM90_TMA_STOREES1E_S24_S24_EEEvvEEEEvNT_6ParamsE) ;  /* 0xffffff6c04c07950 */ /* 0x000fea0003c3ffff */
        .weak           $__internal_2_$__cuda_sm10x_tcgen05_guardrail_trap_unallocated_columns_being_dealloced
        .type           $__internal_2_$__cuda_sm10x_tcgen05_guardrail_trap_unallocated_columns_being_dealloced,@function
        .size           $__internal_2_$__cuda_sm10x_tcgen05_guardrail_trap_unallocated_columns_being_dealloced,(.L_x_198 - $__internal_2_$__cuda_sm10x_tcgen05_guardrail_trap_unallocated_columns_being_dealloced)
$__internal_2_$__cuda_sm10x_tcgen05_guardrail_trap_unallocated_columns_being_dealloced:
[----:B------:R-:W-:Y:S05]  /*9100*/  BPT.TRAP 0x1 ;  /* 0x000000040000795c */ /* 0x000fea0000300000 */
[----:B------:R-:W-:-:S04]  /*9110*/  HFMA2 R3, -RZ, RZ, 0, 0 ;  /* 0x00000000ff037431 */ /* 0x000fc800000001ff */
[----:B------:R-:W-:Y:S05]  /*9120*/  RET.REL.NODEC R2 `(_ZN7cutlass13device_kernelINS_4gemm6kernel13GemmUniversalIN4cute5tupleIJiiiiEEENS1_10collective13CollectiveMmaINS1_35MainloopSm100TmaUmmaWarpSpecializedILi20ELi2ELi4ENS5_IJNS4_1CILi2EEESB_NSA_ILi1EEEEEEEENS5_IJNSA_ILi256EEENSA_ILi64EEESG_EEENS_12float_e4m3_tENS5_IJlSC_lEEESI_SJ_NS4_8TiledMMAINS4_8MMA_AtomIJNS4_10MMA_TraitsINS4_25SM100_MMA_F8F6F4_2x1SM_SSEJSI_SI_fSF_SG_NS4_17integral_constantINS4_4UMMA5MajorELSQ_0EEESR_NSO_INSP_7ScaleInELSS_0EEEST_EEEEEENS4_6LayoutINS5_IJSC_SC_SC_EEENS5_IJNSA_ILi0EEESY_SY_EEEEENS5_IJNS4_10UnderscoreES11_S11_EEEEENS4_28SM100_TMA_2SM_LOAD_MULTICASTENS4_14ComposedLayoutINS4_7SwizzleILi2ELi4ELi3EEENS4_18smem_ptr_flag_bitsILi8EEENSW_INS5_IJNSA_ILi8EEESG_EEENS5_IJSG_SC_EEEEEEEvNS4_8identityENS4_18SM100_TMA_2SM_LOADES1E_vS1F_EENS_8epilogue10collective18CollectiveEpilogueINS1I_23Sm100TmaWarpSpecializedILi1ELi1ELi64ELb0ELb0EEEJNS5_IJNSA_ILi128EEESG_SG_EEENS5_IJNSW_IS1N_SC_EENSW_ISG_SC_EEEEESI_SJ_SI_SJ_NS1I_6fusion15FusionCallbacksIS1M_NS1S_17LinearCombinationISI_fSI_fLNS_15FloatRoundStyleE2EEES1O_S1R_JEEENS4_5SM1004TMEM4LOAD26SM100_TMEM_LOAD_32dp32b64xENS4_13SM90_TMA_LOADES1E_NS4_39AutoVectorizingCopyWithAssumedAlignmentILi128EEENS4_14SM90_TMA_STOREES1E_S24_S24_EEEvvEEEEvNT_6ParamsE) ;  /* 0xffffff6c02b47950 */ /* 0x000fea0003c3ffff */
.L_x_197:
[----:B------:R-:W-:-:S00]  /*9130*/  BRA `(.L_x_197) ;  /* 0xfffffffc00fc7947 */ /* 0x000fc0000383ffff */
[----:B------:R-:W-:-:S00]  /*9140*/  NOP ;  /* 0x0000000000007918 */ /* 0x000fc00000000000 */
        /* <DEDUP_REMOVED lines=11> */
.L_x_198:


//--------------------- .nv.global.init           --------------------------
	.section	.nv.global.init,"aw",@progbits
.nv.global.init:
	.type		$str$27,@object
	.size		$str$27,($str$28 - $str$27)
$str$27:
        /*0000*/ 	.byte	0x28, 0x61, 0x64, 0x64, 0x72, 0x65, 0x73, 0x73, 0x20, 0x26, 0x20, 0x6d, 0x61, 0x73, 0x6b, 0x29
        /*0010*/ 	.byte	0x20, 0x3d, 0x3d, 0x20, 0x30, 0x00
	.type		$str$28,@object
	.size		$str$28,($str$26 - $str$28)
$str$28:
        /*0016*/ 	.byte	0x2f, 0x74, 0x6d, 0x70, 0x2f, 0x63, 0x75, 0x74, 0x6c, 0x61, 0x73, 0x73, 0x5f, 0x73, 0x77, 0x65
        /*0026*/ 	.byte	0x65, 0x70, 0x5f, 0x73, 0x72, 0x63, 0x2f, 0x69, 0x6e, 0x63, 0x6c, 0x75, 0x64, 0x65, 0x2f, 0x63
        /*0036*/ 	.byte	0x75, 0x74, 0x65, 0x2f, 0x70, 0x6f, 0x69, 0x6e, 0x74, 0x65, 0x72, 0x5f, 0x66, 0x6c, 0x61, 0x67
        /*0046*/ 	.byte	0x67, 0x65, 0x64, 0x2e, 0x68, 0x70, 0x70, 0x00
	.type		$str$26,@object
	.size		$str$26,($str$25 - $str$26)
$str$26:
        /*004e*/ 	.byte	0x2f, 0x74, 0x6d, 0x70, 0x2f, 0x63, 0x75, 0x74, 0x6c, 0x61, 0x73, 0x73, 0x5f, 0x73, 0x77, 0x65
        /*005e*/ 	.byte	0x65, 0x70, 0x5f, 0x73, 0x72, 0x63, 0x2f, 0x69, 0x6e, 0x63, 0x6c, 0x75, 0x64, 0x65, 0x2f, 0x63
        /*006e*/ 	.byte	0x75, 0x74, 0x65, 0x2f, 0x61, 0x74, 0x6f, 0x6d, 0x2f, 0x63, 0x6f, 0x70, 0x79, 0x5f, 0x74, 0x72
        /*007e*/ 	.byte	0x61, 0x69, 0x74, 0x73, 0x5f, 0x73, 0x6d, 0x31, 0x30, 0x30, 0x2e, 0x68, 0x70, 0x70, 0x00
	.type		$str$25,@object
	.size		$str$25,(__unnamed_1 - $str$25)
$str$25:
        /*008d*/ 	.byte	0x28, 0x28, 0x75, 0x69, 0x6e, 0x74, 0x33, 0x32, 0x5f, 0x74, 0x28, 0x74, 0x68, 0x72, 0x65, 0x61
        /*009d*/ 	.byte	0x64, 0x49, 0x64, 0x78, 0x2e, 0x78, 0x29, 0x20, 0x2f, 0x20, 0x33, 0x32, 0x29, 0x20, 0x25, 0x20
        /*00ad*/ 	.byte	0x34, 0x29, 0x20, 0x3d, 0x3d, 0x20, 0x28, 0x28, 0x28, 0x74, 0x6d, 0x65, 0x6d, 0x5f, 0x61, 0x64
        /*00bd*/ 	.byte	0x64, 0x72, 0x20, 0x3e, 0x3e, 0x20, 0x31, 0x36, 0x29, 0x20, 0x2f, 0x20, 0x33, 0x32, 0x29, 0x20
        /*00cd*/ 	.byte	0x25, 0x20, 0x34, 0x29, 0x00
	.type		__unnamed_1,@object
	.size		__unnamed_1,(__unnamed_2 - __unnamed_1)
__unnamed_1:
        /*00d2*/ 	.byte	0x61, 0x75, 0x74, 0x6f, 0x20, 0x63, 0x75, 0x74, 0x65, 0x3a, 0x3a, 0x61, 0x73, 0x5f, 0x70, 0x6f
        /* <DEDUP_REMOVED lines=24> */
        /*0262*/ 	.byte	0x43, 0x3c, 0x38, 0x31, 0x39, 0x32, 0x3e, 0x3e, 0x3e, 0x3e, 0x5d, 0x00
	.type		__unnamed_2,@object
	.size		__unnamed_2,(.L_2 - __unnamed_2)
__unnamed_2:
        /* <DEDUP_REMOVED lines=42> */
        /*050e*/ 	.byte	0x3e, 0x3e, 0x3e, 0x3e, 0x5d, 0x00
.L_2:


//--------------------- .nv.shared._ZN7cutlass13device_kernelINS_4gemm6kernel13GemmUniversalIN4cute5tupleIJiiiiEEENS1_10collective13CollectiveMmaINS1_35MainloopSm100TmaUmmaWarpSpecializedILi20ELi2ELi4ENS5_IJNS4_1CILi2EEESB_NSA_ILi1EEEEEEEENS5_IJNSA_ILi256EEENSA_ILi64EEESG_EEENS_12float_e4m3_tENS5_IJlSC_lEEESI_SJ_NS4_8TiledMMAINS4_8MMA_AtomIJNS4_10MMA_TraitsINS4_25SM100_MMA_F8F6F4_2x1SM_SSEJSI_SI_fSF_SG_NS4_17integral_constantINS4_4UMMA5MajorELSQ_0EEESR_NSO_INSP_7ScaleInELSS_0EEEST_EEEEEENS4_6LayoutINS5_IJSC_SC_SC_EEENS5_IJNSA_ILi0EEESY_SY_EEEEENS5_IJNS4_10UnderscoreES11_S11_EEEEENS4_28SM100_TMA_2SM_LOAD_MULTICASTENS4_14ComposedLayoutINS4_7SwizzleILi2ELi4ELi3EEENS4_18smem_ptr_flag_bitsILi8EEENSW_INS5_IJNSA_ILi8EEESG_EEENS5_IJSG_SC_EEEEEEEvNS4_8identityENS4_18SM100_TMA_2SM_LOADES1E_vS1F_EENS_8epilogue10collective18CollectiveEpilogueINS1I_23Sm100TmaWarpSpecializedILi1ELi1ELi64ELb0ELb0EEEJNS5_IJNSA_ILi128EEESG_SG_EEENS5_IJNSW_IS1N_SC_EENSW_ISG_SC_EEEEESI_SJ_SI_SJ_NS1I_6fusion15FusionCallbacksIS1M_NS1S_17LinearCombinationISI_fSI_fLNS_15FloatRoundStyleE2EEES1O_S1R_JEEENS4_5SM1004TMEM4LOAD26SM100_TMEM_LOAD_32dp32b64xENS4_13SM90_TMA_LOADES1E_NS4_39AutoVectorizingCopyWithAssumedAlignmentILi128EEENS4_14SM90_TMA_STOREES1E_S24_S24_EEEvvEEEEvNT_6ParamsE --------------------------
	.section	.nv.shared._ZN7cutlass13device_kernelINS_4gemm6kernel13GemmUniversalIN4cute5tupleIJiiiiEEENS1_10collective13CollectiveMmaINS1_35MainloopSm100TmaUmmaWarpSpecializedILi20ELi2ELi4ENS5_IJNS4_1CILi2EEESB_NSA_ILi1EEEEEEEENS5_IJNSA_ILi256EEENSA_ILi64EEESG_EEENS_12float_e4m3_tENS5_IJlSC_lEEESI_SJ_NS4_8TiledMMAINS4_8MMA_AtomIJNS4_10MMA_TraitsINS4_25SM100_MMA_F8F6F4_2x1SM_SSEJSI_SI_fSF_SG_NS4_17integral_constantINS4_4UMMA5MajorELSQ_0EEESR_NSO_INSP_7ScaleInELSS_0EEEST_EEEEEENS4_6LayoutINS5_IJSC_SC_SC_EEENS5_IJNSA_ILi0EEESY_SY_EEEEENS5_IJNS4_10UnderscoreES11_S11_EEEEENS4_28SM100_TMA_2SM_LOAD_MULTICASTENS4_14ComposedLayoutINS4_7SwizzleILi2ELi4ELi3EEENS4_18smem_ptr_flag_bitsILi8EEENSW_INS5_IJNSA_ILi8EEESG_EEENS5_IJSG_SC_EEEEEEEvNS4_8identityENS4_18SM100_TMA_2SM_LOADES1E_vS1F_EENS_8epilogue10collective18CollectiveEpilogueINS1I_23Sm100TmaWarpSpecializedILi1ELi1ELi64ELb0ELb0EEEJNS5_IJNSA_ILi128EEESG_SG_EEENS5_IJNSW_IS1N_SC_EENSW_ISG_SC_EEEEESI_SJ_SI_SJ_NS1I_6fusion15FusionCallbacksIS1M_NS1S_17LinearCombinationISI_fSI_fLNS_15FloatRoundStyleE2EEES1O_S1R_JEEENS4_5SM1004TMEM4LOAD26SM100_TMEM_LOAD_32dp32b64xENS4_13SM90_TMA_LOADES1E_NS4_39AutoVectorizingCopyWithAssumedAlignmentILi128EEENS4_14SM90_TMA_STOREES1E_S24_S24_EEEvvEEEEvNT_6ParamsE,"aw",@nobits
	.sectionflags	@""
	.align	16
	.zero		1024


//--------------------- .nv.shared.reserved.0     --------------------------
	.section	.nv.shared.reserved.0,"aw",@nobits
	.weak		__nv_reservedSMEM_offset_0_alias
	.size		__nv_reservedSMEM_offset_0_alias, 0, 64
	.other		__nv_reservedSMEM_offset_0_alias,@"STO_CUDA_RESERVED_SHARED STV_DEFAULT"
__nv_reservedSMEM_offset_0_alias:
	.zero		0
.nv.shared.reserved.0:
	.zero		64
	.weak		__nv_reservedSMEM_tcgen05_partition
	.type		__nv_reservedSMEM_tcgen05_partition,@object
	.size		__nv_reservedSMEM_tcgen05_partition,(.L_0 - __nv_reservedSMEM_tcgen05_partition)
__nv_reservedSMEM_tcgen05_partition:
	.zero		32
.L_0:


//--------------------- .nv.global                --------------------------
	.section	.nv.global,"aw",@nobits
.nv.global:
	.type		_ZN40_INTERNAL_c79c255a_4_k_cu_81bc9f02_334204cute1_E,@object
	.size		_ZN40_INTERNAL_c79c255a_4_k_cu_81bc9f02_334204cute1_E,(_ZN40_INTERNAL_c79c255a_4_k_cu_81bc9f02_334204cuda3std3__45__cpo6cbeginE - _ZN40_INTERNAL_c79c255a_4_k_cu_81bc9f02_334204cute1_E)
_ZN40_INTERNAL_c79c255a_4_k_cu_81bc9f02_334204cute1_E:
	.zero		1
	.type		_ZN40_INTERNAL_c79c255a_4_k_cu_81bc9f02_334204cuda3std3__45__cpo6cbeginE,@object
	.size		_ZN40_INTERNAL_c79c255a_4_k_cu_81bc9f02_334204cuda3std3__45__cpo6cbeginE,(_ZN40_INTERNAL_c79c255a_4_k_cu_81bc9f02_334204cuda3std3__48in_placeE - _ZN40_INTERNAL_c79c255a_4_k_cu_81bc9f02_334204cuda3std3__45__cpo6cbeginE)
_ZN40_INTERNAL_c79c255a_4_k_cu_81bc9f02_334204cuda3std3__45__cpo6cbeginE:
	.zero		1
	.type		_ZN40_INTERNAL_c79c255a_4_k_cu_81bc9f02_334204cuda3std3__48in_placeE,@object
	.size		_ZN40_INTERNAL_c79c255a_4_k_cu_81bc9f02_334204cuda3std3__48in_placeE,(_ZN40_INTERNAL_c79c255a_4_k_cu_81bc9f02_334204cuda3std6ranges3__45__cpo9iter_moveE - _ZN40_INTERNAL_c79c255a_4_k_cu_81bc9f02_334204cuda3std3__48in_placeE)
_ZN40_INTERNAL_c79c255a_4_k_cu_81bc9f02_334204cuda3std3__48in_placeE:
	.zero		1
	.type		_ZN40_INTERNAL_c79c255a_4_k_cu_81bc9f02_334204cuda3std6ranges3__45__cpo9iter_moveE,@object
	.size		_ZN40_INTERNAL_c79c255a_4_k_cu_81bc9f02_334204cuda3std6ranges3__45__cpo9iter_moveE,(_ZN40_INTERNAL_c79c255a_4_k_cu_81bc9f02_334204cuda3std3__45__cpo5beginE - _ZN40_INTERNAL_c79c255a_4_k_cu_81bc9f02_334204cuda3std6ranges3__45__cpo9iter_moveE)
_ZN40_INTERNAL_c79c255a_4_k_cu_81bc9f02_334204cuda3std6ranges3__45__cpo9iter_moveE:
	.zero		1
	.type		_ZN40_INTERNAL_c79c255a_4_k_cu_81bc9f02_334204cuda3std3__45__cpo5beginE,@object
	.size		_ZN40_INTERNAL_c79c255a_4_k_cu_81bc9f02_334204cuda3std3__45__cpo5beginE,(_ZN40_INTERNAL_c79c255a_4_k_cu_81bc9f02_334204cuda3std3__442_GLOBAL__N__c79c255a_4_k_cu_81bc9f02_334206ignoreE - _ZN40_INTERNAL_c79c255a_4_k_cu_81bc9f02_334204cuda3std3__45__cpo5beginE)
_ZN40_INTERNAL_c79c255a_4_k_cu_81bc9f02_334204cuda3std3__45__cpo5beginE:
	.zero		1
	.type		_ZN40_INTERNAL_c79c255a_4_k_cu_81bc9f02_334204cuda3std3__442_GLOBAL__N__c79c255a_4_k_cu_81bc9f02_334206ignoreE,@object
	.size		_ZN40_INTERNAL_c79c255a_4_k_cu_81bc9f02_334204cuda3std3__442_GLOBAL__N__c79c255a_4_k_cu_81bc9f02_334206ignoreE,(_ZN40_INTERNAL_c79c255a_4_k_cu_81bc9f02_334204cute7productE - _ZN40_INTERNAL_c79c255a_4_k_cu_81bc9f02_334204cuda3std3__442_GLOBAL__N__c79c255a_4_k_cu_81bc9f02_334206ignoreE)
_ZN40_INTERNAL_c79c255a_4_k_cu_81bc9f02_334204cuda3std3__442_GLOBAL__N__c79c255a_4_k_cu_81bc9f02_334206ignoreE:
	.zero		1
	.type		_ZN40_INTERNAL_c79c255a_4_k_cu_81bc9f02_334204cute7productE,@object
	.size		_ZN40_INTERNAL_c79c255a_4_k_cu_81bc9f02_334204cute7productE,(_ZN40_INTERNAL_c79c255a_4_k_cu_81bc9f02_334204cuda3std3__45__cpo3endE - _ZN40_INTERNAL_c79c255a_4_k_cu_81bc9f02_334204cute7productE)
_ZN40_INTERNAL_c79c255a_4_k_cu_81bc9f02_334204cute7productE:
	.zero		1
	.type		_ZN40_INTERNAL_c79c255a_4_k_cu_81bc9f02_334204cuda3std3__45__cpo3endE,@object
	.size		_ZN40_INTERNAL_c79c255a_4_k_cu_81bc9f02_334204cuda3std3__45__cpo3endE,(_ZN40_INTERNAL_c79c255a_4_k_cu_81bc9f02_334204cuda3std3__419piecewise_constructE - _ZN40_INTERNAL_c79c255a_4_k_cu_81bc9f02_334204cuda3std3__45__cpo3endE)
_ZN40_INTERNAL_c79c255a_4_k_cu_81bc9f02_334204cuda3std3__45__cpo3endE:
	.zero		1
	.type		_ZN40_INTERNAL_c79c255a_4_k_cu_81bc9f02_334204cuda3std3__419piecewise_constructE,@object
	.size		_ZN40_INTERNAL_c79c255a_4_k_cu_81bc9f02_334204cuda3std3__419piecewise_constructE,(_ZN40_INTERNAL_c79c255a_4_k_cu_81bc9f02_334204cuda3std3__45__cpo4cendE - _ZN40_INTERNAL_c79c255a_4_k_cu_81bc9f02_334204cuda3std3__419piecewise_constructE)
_ZN40_INTERNAL_c79c255a_4_k_cu_81bc9f02_334204cuda3std3__419piecewise_constructE:
	.zero		1
	.type		_ZN40_INTERNAL_c79c255a_4_k_cu_81bc9f02_334204cuda3std3__45__cpo4cendE,@object
	.size		_ZN40_INTERNAL_c79c255a_4_k_cu_81bc9f02_334204cuda3std3__45__cpo4cendE,(_ZN40_INTERNAL_c79c255a_4_k_cu_81bc9f02_334204cuda3std6ranges3__45__cpo4swapE - _ZN40_INTERNAL_c79c255a_4_k_cu_81bc9f02_334204cuda3std3__45__cpo4cendE)
_ZN40_INTERNAL_c79c255a_4_k_cu_81bc9f02_334204cuda3std3__45__cpo4cendE:
	.zero		1
	.type		_ZN40_INTERNAL_c79c255a_4_k_cu_81bc9f02_334204cuda3std6ranges3__45__cpo4swapE,@object
	.size		_ZN40_INTERNAL_c79c255a_4_k_cu_81bc9f02_334204cuda3std6ranges3__45__cpo4swapE,(.L_10 - _ZN40_INTERNAL_c79c255a_4_k_cu_81bc9f02_334204cuda3std6ranges3__45__cpo4swapE)
_ZN40_INTERNAL_c79c255a_4_k_cu_81bc9f02_334204cuda3std6ranges3__45__cpo4swapE:
	.zero		1
.L_10:


//--------------------- .nv.constant0._ZN7cutlass13device_kernelINS_4gemm6kernel13GemmUniversalIN4cute5tupleIJiiiiEEENS1_10collective13CollectiveMmaINS1_35MainloopSm100TmaUmmaWarpSpecializedILi20ELi2ELi4ENS5_IJNS4_1CILi2EEESB_NSA_ILi1EEEEEEEENS5_IJNSA_ILi256EEENSA_ILi64EEESG_EEENS_12float_e4m3_tENS5_IJlSC_lEEESI_SJ_NS4_8TiledMMAINS4_8MMA_AtomIJNS4_10MMA_TraitsINS4_25SM100_MMA_F8F6F4_2x1SM_SSEJSI_SI_fSF_SG_NS4_17integral_constantINS4_4UMMA5MajorELSQ_0EEESR_NSO_INSP_7ScaleInELSS_0EEEST_EEEEEENS4_6LayoutINS5_IJSC_SC_SC_EEENS5_IJNSA_ILi0EEESY_SY_EEEEENS5_IJNS4_10UnderscoreES11_S11_EEEEENS4_28SM100_TMA_2SM_LOAD_MULTICASTENS4_14ComposedLayoutINS4_7SwizzleILi2ELi4ELi3EEENS4_18smem_ptr_flag_bitsILi8EEENSW_INS5_IJNSA_ILi8EEESG_EEENS5_IJSG_SC_EEEEEEEvNS4_8identityENS4_18SM100_TMA_2SM_LOADES1E_vS1F_EENS_8epilogue10collective18CollectiveEpilogueINS1I_23Sm100TmaWarpSpecializedILi1ELi1ELi64ELb0ELb0EEEJNS5_IJNSA_ILi128EEESG_SG_EEENS5_IJNSW_IS1N_SC_EENSW_ISG_SC_EEEEESI_SJ_SI_SJ_NS1I_6fusion15FusionCallbacksIS1M_NS1S_17LinearCombinationISI_fSI_fLNS_15FloatRoundStyleE2EEES1O_S1R_JEEENS4_5SM1004TMEM4LOAD26SM100_TMEM_LOAD_32dp32b64xENS4_13SM90_TMA_LOADES1E_NS4_39AutoVectorizingCopyWithAssumedAlignmentILi128EEENS4_14SM90_TMA_STOREES1E_S24_S24_EEEvvEEEEvNT_6ParamsE --------------------------
	.section	.nv.constant0._ZN7cutlass13device_kernelINS_4gemm6kernel13GemmUniversalIN4cute5tupleIJiiiiEEENS1_10collective13CollectiveMmaINS1_35MainloopSm100TmaUmmaWarpSpecializedILi20ELi2ELi4ENS5_IJNS4_1CILi2EEESB_NSA_ILi1EEEEEEEENS5_IJNSA_ILi256EEENSA_ILi64EEESG_EEENS_12float_e4m3_tENS5_IJlSC_lEEESI_SJ_NS4_8TiledMMAINS4_8MMA_AtomIJNS4_10MMA_TraitsINS4_25SM100_MMA_F8F6F4_2x1SM_SSEJSI_SI_fSF_SG_NS4_17integral_constantINS4_4UMMA5MajorELSQ_0EEESR_NSO_INSP_7ScaleInELSS_0EEEST_EEEEEENS4_6LayoutINS5_IJSC_SC_SC_EEENS5_IJNSA_ILi0EEESY_SY_EEEEENS5_IJNS4_10UnderscoreES11_S11_EEEEENS4_28SM100_TMA_2SM_LOAD_MULTICASTENS4_14ComposedLayoutINS4_7SwizzleILi2ELi4ELi3EEENS4_18smem_ptr_flag_bitsILi8EEENSW_INS5_IJNSA_ILi8EEESG_EEENS5_IJSG_SC_EEEEEEEvNS4_8identityENS4_18SM100_TMA_2SM_LOADES1E_vS1F_EENS_8epilogue10collective18CollectiveEpilogueINS1I_23Sm100TmaWarpSpecializedILi1ELi1ELi64ELb0ELb0EEEJNS5_IJNSA_ILi128EEESG_SG_EEENS5_IJNSW_IS1N_SC_EENSW_ISG_SC_EEEEESI_SJ_SI_SJ_NS1I_6fusion15FusionCallbacksIS1M_NS1S_17LinearCombinationISI_fSI_fLNS_15FloatRoundStyleE2EEES1O_S1R_JEEENS4_5SM1004TMEM4LOAD26SM100_TMEM_LOAD_32dp32b64xENS4_13SM90_TMA_LOADES1E_NS4_39AutoVectorizingCopyWithAssumedAlignmentILi128EEENS4_14SM90_TMA_STOREES1E_S24_S24_EEEvvEEEEvNT_6ParamsE,"a",@progbits
	.sectionflags	@""
	.align	4
.nv.constant0._ZN7cutlass13device_kernelINS_4gemm6kernel13GemmUniversalIN4cute5tupleIJiiiiEEENS1_10collective13CollectiveMmaINS1_35MainloopSm100TmaUmmaWarpSpecializedILi20ELi2ELi4ENS5_IJNS4_1CILi2EEESB_NSA_ILi1EEEEEEEENS5_IJNSA_ILi256EEENSA_ILi64EEESG_EEENS_12float_e4m3_tENS5_IJlSC_lEEESI_SJ_NS4_8TiledMMAINS4_8MMA_AtomIJNS4_10MMA_TraitsINS4_25SM100_MMA_F8F6F4_2x1SM_SSEJSI_SI_fSF_SG_NS4_17integral_constantINS4_4UMMA5MajorELSQ_0EEESR_NSO_INSP_7ScaleInELSS_0EEEST_EEEEEENS4_6LayoutINS5_IJSC_SC_SC_EEENS5_IJNSA_ILi0EEESY_SY_EEEEENS5_IJNS4_10UnderscoreES11_S11_EEEEENS4_28SM100_TMA_2SM_LOAD_MULTICASTENS4_14ComposedLayoutINS4_7SwizzleILi2ELi4ELi3EEENS4_18smem_ptr_flag_bitsILi8EEENSW_INS5_IJNSA_ILi8EEESG_EEENS5_IJSG_SC_EEEEEEEvNS4_8identityENS4_18SM100_TMA_2SM_LOADES1E_vS1F_EENS_8epilogue10collective18CollectiveEpilogueINS1I_23Sm100TmaWarpSpecializedILi1ELi1ELi64ELb0ELb0EEEJNS5_IJNSA_ILi128EEESG_SG_EEENS5_IJNSW_IS1N_SC_EENSW_ISG_SC_EEEEESI_SJ_SI_SJ_NS1I_6fusion15FusionCallbacksIS1M_NS1S_17LinearCombinationISI_fSI_fLNS_15FloatRoundStyleE2EEES1O_S1R_JEEENS4_5SM1004TMEM4LOAD26SM100_TMEM_LOAD_32dp32b64xENS4_13SM90_TMA_LOADES1E_NS4_39AutoVectorizingCopyWithAssumedAlignmentILi128EEENS4_14SM90_TMA_STOREES1E_S24_S24_EEEvvEEEEvNT_6ParamsE:
	.zero		2944


//--------------------- SYMBOLS --------------------------

	.type		.nv.reservedSmem.offset0,@object
	.size		.nv.reservedSmem.offset0,0x4
	.type		.nv.reservedSmem.cap,@object
	.size		.nv.reservedSmem.cap,0x4
	.type		__assertfail,@function
